	.target	sm_100a

	.elftype	@"ET_EXEC"


//--------------------- .note.nv.tkinfo           --------------------------
	.section	.note.nv.tkinfo,"",@"SHT_NOTE"
	.sectionflags	@"SHF_NOTE_NV_TKINFO"
	.tkinfo
        /*0018*/ 	.word	0x00000002
        /*0030*/ 	.string	""
        /*0030*/ 	.string	"ptxas"
        /*0030*/ 	.string	"Cuda compilation tools, release 13.0, V13.0.88"
        /*0030*/ 	.string	"Build cuda_13.0.r13.0/compiler.36424714_0"
        /*0030*/ 	.string	"-arch sm_100a -m 64 "



//--------------------- .note.nv.cuinfo           --------------------------
	.section	.note.nv.cuinfo,"",@"SHT_NOTE"
	.sectionflags	@"SHF_NOTE_NV_CUINFO"
        /*0018*/ 	.short	0x0002
        /*001a*/ 	.short	0x0064
        /*001c*/ 	.short	0x0082
	.zero		2


//--------------------- .nv.info                  --------------------------
	.section	.nv.info,"",@"SHT_CUDA_INFO"
	.align	4


	//----- nvinfo : EIATTR_REGCOUNT
	.align		4
        /*0000*/ 	.byte	0x04, 0x2f
        /*0002*/ 	.short	(.L_20 - .L_19)
	.align		4
.L_19:
        /*0004*/ 	.word	index@(_ZN7cutlass13device_kernelINS_4gemm6kernel13GemmUniversalIN4cute5tupleIJiiiiEEENS1_10collective13CollectiveMmaINS1_35MainloopSm100TmaUmmaWarpSpecializedILi5ELi2ELi2ENS5_IJNS4_1CILi2EEENSA_ILi1EEESC_EEEEENS5_IJNSA_ILi256EEESF_NSA_ILi32EEEEEENS_12float_e5m2_tENS5_IJlSC_lEEESI_SJ_NS4_8TiledMMAINS4_8MMA_AtomIJNS4_10MMA_TraitsINS4_25SM100_MMA_F8F6F4_2x1SM_SSEJSI_SI_fSF_SF_NS4_17integral_constantINS4_4UMMA5MajorELSQ_0EEESR_NSO_INSP_7ScaleInELSS_0EEEST_EEEEEENS4_6LayoutINS5_IJSC_SC_SC_EEENS5_IJNSA_ILi0EEESY_SY_EEEEENS5_IJNS4_10UnderscoreES11_S11_EEEEENS4_18SM100_TMA_2SM_LOADENS4_14ComposedLayoutINS4_7SwizzleILi1ELi4ELi3EEENS4_18smem_ptr_flag_bitsILi8EEENSW_INS5_IJNSA_ILi8EEESG_EEENS5_IJSG_SC_EEEEEEEvNS4_8identityES14_S1E_vS1F_EENS_8epilogue10collective18CollectiveEpilogueINS1H_23Sm100TmaWarpSpecializedILi4ELi2ELi64ELb0ELb0EEEJNS5_IJNSA_ILi128EEESF_SG_EEENS5_IJNSW_IS1M_SC_EENSW_INSA_ILi64EEESC_EEEEESI_SJ_SI_SJ_NS1H_6fusion15FusionCallbacksIS1L_NS1S_17LinearCombinationISI_fSI_fLNS_15FloatRoundStyleE2EEES1N_S1R_JEEENS4_5SM1004TMEM4LOAD26SM100_TMEM_LOAD_32dp32b64xENS4_13SM90_TMA_LOADENS15_INS16_ILi2ELi4ELi3EEES19_NSW_INS5_IJS1A_S1P_EEENS5_IJS1P_SC_EEEEEEENS4_39AutoVectorizingCopyWithAssumedAlignmentILi128EEENS4_14SM90_TMA_STOREES27_S29_S29_EEEvvEEEEvNT_6ParamsE)
        /*0008*/ 	.word	0x000000de


	//----- nvinfo : EIATTR_FRAME_SIZE
	.align		4
.L_20:
        /*000c*/ 	.byte	0x04, 0x11
        /*000e*/ 	.short	(.L_22 - .L_21)
	.align		4
.L_21:
        /*0010*/ 	.word	index@($__internal_2_$__cuda_sm10x_tcgen05_guardrail_trap_unallocated_columns_being_dealloced)
        /*0014*/ 	.word	0x00000000


	//----- nvinfo : EIATTR_FRAME_SIZE
	.align		4
.L_22:
        /*0018*/ 	.byte	0x04, 0x11
        /*001a*/ 	.short	(.L_24 - .L_23)
	.align		4
.L_23:
        /*001c*/ 	.word	index@($__internal_1_$__cuda_sm10x_tcgen05_guardrail_trap_phase_invalid_during_alloc)
        /*0020*/ 	.word	0x00000000


	//----- nvinfo : EIATTR_FRAME_SIZE
	.align		4
.L_24:
        /*0024*/ 	.byte	0x04, 0x11
        /*0026*/ 	.short	(.L_26 - .L_25)
	.align		4
.L_25:
        /*0028*/ 	.word	index@($__internal_0_$__cuda_sm10x_tcgen05_guardrail_trap_col_being_dealloced_not_returned_by_alloc)
        /*002c*/ 	.word	0x00000000


	//----- nvinfo : EIATTR_FRAME_SIZE
	.align		4
.L_26:
        /*0030*/ 	.byte	0x04, 0x11
        /*0032*/ 	.short	(.L_28 - .L_27)
	.align		4
.L_27:
        /*0034*/ 	.word	index@(_ZN7cutlass13device_kernelINS_4gemm6kernel13GemmUniversalIN4cute5tupleIJiiiiEEENS1_10collective13CollectiveMmaINS1_35MainloopSm100TmaUmmaWarpSpecializedILi5ELi2ELi2ENS5_IJNS4_1CILi2EEENSA_ILi1EEESC_EEEEENS5_IJNSA_ILi256EEESF_NSA_ILi32EEEEEENS_12float_e5m2_tENS5_IJlSC_lEEESI_SJ_NS4_8TiledMMAINS4_8MMA_AtomIJNS4_10MMA_TraitsINS4_25SM100_MMA_F8F6F4_2x1SM_SSEJSI_SI_fSF_SF_NS4_17integral_constantINS4_4UMMA5MajorELSQ_0EEESR_NSO_INSP_7ScaleInELSS_0EEEST_EEEEEENS4_6LayoutINS5_IJSC_SC_SC_EEENS5_IJNSA_ILi0EEESY_SY_EEEEENS5_IJNS4_10UnderscoreES11_S11_EEEEENS4_18SM100_TMA_2SM_LOADENS4_14ComposedLayoutINS4_7SwizzleILi1ELi4ELi3EEENS4_18smem_ptr_flag_bitsILi8EEENSW_INS5_IJNSA_ILi8EEESG_EEENS5_IJSG_SC_EEEEEEEvNS4_8identityES14_S1E_vS1F_EENS_8epilogue10collective18CollectiveEpilogueINS1H_23Sm100TmaWarpSpecializedILi4ELi2ELi64ELb0ELb0EEEJNS5_IJNSA_ILi128EEESF_SG_EEENS5_IJNSW_IS1M_SC_EENSW_INSA_ILi64EEESC_EEEEESI_SJ_SI_SJ_NS1H_6fusion15FusionCallbacksIS1L_NS1S_17LinearCombinationISI_fSI_fLNS_15FloatRoundStyleE2EEES1N_S1R_JEEENS4_5SM1004TMEM4LOAD26SM100_TMEM_LOAD_32dp32b64xENS4_13SM90_TMA_LOADENS15_INS16_ILi2ELi4ELi3EEES19_NSW_INS5_IJS1A_S1P_EEENS5_IJS1P_SC_EEEEEEENS4_39AutoVectorizingCopyWithAssumedAlignmentILi128EEENS4_14SM90_TMA_STOREES27_S29_S29_EEEvvEEEEvNT_6ParamsE)
        /*0038*/ 	.word	0x00000000


	//----- nvinfo : EIATTR_MIN_STACK_SIZE
	.align		4
.L_28:
        /*003c*/ 	.byte	0x04, 0x12
        /*003e*/ 	.short	(.L_30 - .L_29)
	.align		4
.L_29:
        /*0040*/ 	.word	index@(_ZN7cutlass13device_kernelINS_4gemm6kernel13GemmUniversalIN4cute5tupleIJiiiiEEENS1_10collective13CollectiveMmaINS1_35MainloopSm100TmaUmmaWarpSpecializedILi5ELi2ELi2ENS5_IJNS4_1CILi2EEENSA_ILi1EEESC_EEEEENS5_IJNSA_ILi256EEESF_NSA_ILi32EEEEEENS_12float_e5m2_tENS5_IJlSC_lEEESI_SJ_NS4_8TiledMMAINS4_8MMA_AtomIJNS4_10MMA_TraitsINS4_25SM100_MMA_F8F6F4_2x1SM_SSEJSI_SI_fSF_SF_NS4_17integral_constantINS4_4UMMA5MajorELSQ_0EEESR_NSO_INSP_7ScaleInELSS_0EEEST_EEEEEENS4_6LayoutINS5_IJSC_SC_SC_EEENS5_IJNSA_ILi0EEESY_SY_EEEEENS5_IJNS4_10UnderscoreES11_S11_EEEEENS4_18SM100_TMA_2SM_LOADENS4_14ComposedLayoutINS4_7SwizzleILi1ELi4ELi3EEENS4_18smem_ptr_flag_bitsILi8EEENSW_INS5_IJNSA_ILi8EEESG_EEENS5_IJSG_SC_EEEEEEEvNS4_8identityES14_S1E_vS1F_EENS_8epilogue10collective18CollectiveEpilogueINS1H_23Sm100TmaWarpSpecializedILi4ELi2ELi64ELb0ELb0EEEJNS5_IJNSA_ILi128EEESF_SG_EEENS5_IJNSW_IS1M_SC_EENSW_INSA_ILi64EEESC_EEEEESI_SJ_SI_SJ_NS1H_6fusion15FusionCallbacksIS1L_NS1S_17LinearCombinationISI_fSI_fLNS_15FloatRoundStyleE2EEES1N_S1R_JEEENS4_5SM1004TMEM4LOAD26SM100_TMEM_LOAD_32dp32b64xENS4_13SM90_TMA_LOADENS15_INS16_ILi2ELi4ELi3EEES19_NSW_INS5_IJS1A_S1P_EEENS5_IJS1P_SC_EEEEEEENS4_39AutoVectorizingCopyWithAssumedAlignmentILi128EEENS4_14SM90_TMA_STOREES27_S29_S29_EEEvvEEEEvNT_6ParamsE)
        /*0044*/ 	.word	0x00000000
.L_30:


//--------------------- .nv.compat                --------------------------
	.section	.nv.compat,"",@"SHT_CUDA_COMPAT_INFO"
	.align	4
        /*0000*/ 	.byte	0x02, 0x09, 0x01, 0x00, 0x02, 0x02, 0x02, 0x00, 0x02, 0x05, 0x05, 0x00, 0x03, 0x07, 0x01, 0x01
        /*0010*/ 	.byte	0x02, 0x03, 0x01, 0x00, 0x02, 0x06, 0x01, 0x00, 0x04, 0x0b, 0x08, 0x00, 0x09, 0x00, 0x00, 0x00
        /*0020*/ 	.byte	0x00, 0x00, 0x00, 0x00


//--------------------- .nv.info._ZN7cutlass13device_kernelINS_4gemm6kernel13GemmUniversalIN4cute5tupleIJiiiiEEENS1_10collective13CollectiveMmaINS1_35MainloopSm100TmaUmmaWarpSpecializedILi5ELi2ELi2ENS5_IJNS4_1CILi2EEENSA_ILi1EEESC_EEEEENS5_IJNSA_ILi256EEESF_NSA_ILi32EEEEEENS_12float_e5m2_tENS5_IJlSC_lEEESI_SJ_NS4_8TiledMMAINS4_8MMA_AtomIJNS4_10MMA_TraitsINS4_25SM100_MMA_F8F6F4_2x1SM_SSEJSI_SI_fSF_SF_NS4_17integral_constantINS4_4UMMA5MajorELSQ_0EEESR_NSO_INSP_7ScaleInELSS_0EEEST_EEEEEENS4_6LayoutINS5_IJSC_SC_SC_EEENS5_IJNSA_ILi0EEESY_SY_EEEEENS5_IJNS4_10UnderscoreES11_S11_EEEEENS4_18SM100_TMA_2SM_LOADENS4_14ComposedLayoutINS4_7SwizzleILi1ELi4ELi3EEENS4_18smem_ptr_flag_bitsILi8EEENSW_INS5_IJNSA_ILi8EEESG_EEENS5_IJSG_SC_EEEEEEEvNS4_8identityES14_S1E_vS1F_EENS_8epilogue10collective18CollectiveEpilogueINS1H_23Sm100TmaWarpSpecializedILi4ELi2ELi64ELb0ELb0EEEJNS5_IJNSA_ILi128EEESF_SG_EEENS5_IJNSW_IS1M_SC_EENSW_INSA_ILi64EEESC_EEEEESI_SJ_SI_SJ_NS1H_6fusion15FusionCallbacksIS1L_NS1S_17LinearCombinationISI_fSI_fLNS_15FloatRoundStyleE2EEES1N_S1R_JEEENS4_5SM1004TMEM4LOAD26SM100_TMEM_LOAD_32dp32b64xENS4_13SM90_TMA_LOADENS15_INS16_ILi2ELi4ELi3EEES19_NSW_INS5_IJS1A_S1P_EEENS5_IJS1P_SC_EEEEEEENS4_39AutoVectorizingCopyWithAssumedAlignmentILi128EEENS4_14SM90_TMA_STOREES27_S29_S29_EEEvvEEEEvNT_6ParamsE --------------------------
	.section	.nv.info._ZN7cutlass13device_kernelINS_4gemm6kernel13GemmUniversalIN4cute5tupleIJiiiiEEENS1_10collective13CollectiveMmaINS1_35MainloopSm100TmaUmmaWarpSpecializedILi5ELi2ELi2ENS5_IJNS4_1CILi2EEENSA_ILi1EEESC_EEEEENS5_IJNSA_ILi256EEESF_NSA_ILi32EEEEEENS_12float_e5m2_tENS5_IJlSC_lEEESI_SJ_NS4_8TiledMMAINS4_8MMA_AtomIJNS4_10MMA_TraitsINS4_25SM100_MMA_F8F6F4_2x1SM_SSEJSI_SI_fSF_SF_NS4_17integral_constantINS4_4UMMA5MajorELSQ_0EEESR_NSO_INSP_7ScaleInELSS_0EEEST_EEEEEENS4_6LayoutINS5_IJSC_SC_SC_EEENS5_IJNSA_ILi0EEESY_SY_EEEEENS5_IJNS4_10UnderscoreES11_S11_EEEEENS4_18SM100_TMA_2SM_LOADENS4_14ComposedLayoutINS4_7SwizzleILi1ELi4ELi3EEENS4_18smem_ptr_flag_bitsILi8EEENSW_INS5_IJNSA_ILi8EEESG_EEENS5_IJSG_SC_EEEEEEEvNS4_8identityES14_S1E_vS1F_EENS_8epilogue10collective18CollectiveEpilogueINS1H_23Sm100TmaWarpSpecializedILi4ELi2ELi64ELb0ELb0EEEJNS5_IJNSA_ILi128EEESF_SG_EEENS5_IJNSW_IS1M_SC_EENSW_INSA_ILi64EEESC_EEEEESI_SJ_SI_SJ_NS1H_6fusion15FusionCallbacksIS1L_NS1S_17LinearCombinationISI_fSI_fLNS_15FloatRoundStyleE2EEES1N_S1R_JEEENS4_5SM1004TMEM4LOAD26SM100_TMEM_LOAD_32dp32b64xENS4_13SM90_TMA_LOADENS15_INS16_ILi2ELi4ELi3EEES19_NSW_INS5_IJS1A_S1P_EEENS5_IJS1P_SC_EEEEEEENS4_39AutoVectorizingCopyWithAssumedAlignmentILi128EEENS4_14SM90_TMA_STOREES27_S29_S29_EEEvvEEEEvNT_6ParamsE,"",@"SHT_CUDA_INFO"
	.sectionflags	@""
	.align	4


	//----- nvinfo : EIATTR_CUDA_API_VERSION
	.align		4
        /*0000*/ 	.byte	0x04, 0x37
        /*0002*/ 	.short	(.L_32 - .L_31)
.L_31:
        /*0004*/ 	.word	0x00000082


	//----- nvinfo : EIATTR_KPARAM_INFO
	.align		4
.L_32:
        /*0008*/ 	.byte	0x04, 0x17
        /*000a*/ 	.short	(.L_34 - .L_33)
.L_33:
        /*000c*/ 	.word	0x00000000
        /*0010*/ 	.short	0x0000
        /*0012*/ 	.short	0x0000
        /*0014*/ 	.byte	0x00, 0xf0, 0x01, 0x20


	//----- nvinfo : EIATTR_AT_ENTRY_FRAGMENTS
	.align		4
.L_34:
        /*0018*/ 	.byte	0x04, 0x4f
        /*001a*/ 	.short	(.L_36 - .L_35)


	//   ....[0]....
.L_35:
        /*001c*/ 	.word	0x00000007


	//----- nvinfo : EIATTR_RESERVED_SMEM_USED
	.align		4
.L_36:
        /*0020*/ 	.byte	0x01, 0x41
	.zero		2


	//----- nvinfo : EIATTR_SPARSE_MMA_MASK
	.align		4
        /*0024*/ 	.byte	0x03, 0x50
        /*0026*/ 	.short	0x0000


	//----- nvinfo : EIATTR_TCGEN05_2CTA_USED
	.align		4
        /*0028*/ 	.byte	0x01, 0x52
	.zero		2


	//----- nvinfo : EIATTR_MAXREG_COUNT
	.align		4
        /*002c*/ 	.byte	0x03, 0x1b
        /*002e*/ 	.short	0x00ff


	//----- nvinfo : EIATTR_NUM_BARRIERS
	.align		4
        /*0030*/ 	.byte	0x02, 0x4c
        /*0032*/ 	.byte	0x07
	.zero		1


	//----- nvinfo : EIATTR_EXTERNS
	.align		4
        /*0034*/ 	.byte	0x04, 0x0f
        /*0036*/ 	.short	(.L_38 - .L_37)


	//   ....[0]....
	.align		4
.L_37:
        /*0038*/ 	.word	index@(__assertfail)


	//----- nvinfo : EIATTR_MERCURY_ISA_VERSION
	.align		4
.L_38:
        /*003c*/ 	.byte	0x03, 0x5f
        /*003e*/ 	.short	0x0101


	//----- nvinfo : EIATTR_INT_WARP_WIDE_INSTR_OFFSETS
	.align		4
        /*0040*/ 	.byte	0x04, 0x31
        /*0042*/ 	.short	(.L_40 - .L_39)


	//   ....[0]....
.L_39:
        /*0044*/ 	.word	0x00000cf0


	//   ....[1]....
        /*0048*/ 	.word	0x00000d90


	//   ....[2]....
        /*004c*/ 	.word	0x000020b0


	//   ....[3]....
        /*0050*/ 	.word	0x00003db0


	//   ....[4]....
        /*0054*/ 	.word	0x00003dd0


	//   ....[5]....
        /*0058*/ 	.word	0x00003e00


	//   ....[6]....
        /*005c*/ 	.word	0x00004740


	//   ....[7]....
        /*0060*/ 	.word	0x000047b0


	//   ....[8]....
        /*0064*/ 	.word	0x00004890


	//   ....[9]....
        /*0068*/ 	.word	0x00004910


	//   ....[10]....
        /*006c*/ 	.word	0x00004a20


	//   ....[11]....
        /*0070*/ 	.word	0x00004ab0


	//   ....[12]....
        /*0074*/ 	.word	0x00004c90


	//   ....[13]....
        /*0078*/ 	.word	0x00004df0


	//----- nvinfo : EIATTR_COOP_GROUP_MASK_REGIDS
	.align		4
.L_40:
        /*007c*/ 	.byte	0x04, 0x29
        /*007e*/ 	.short	(.L_42 - .L_41)


	//   ....[0]....
.L_41:
        /*0080*/ 	.word	0xffffffff


	//   ....[1]....
        /*0084*/ 	.word	0xffffffff


	//   ....[2]....
        /*0088*/ 	.word	0xffffffff


	//   ....[3]....
        /*008c*/ 	.word	0xffffffff


	//   ....[4]....
        /*0090*/ 	.word	0xffffffff


	//   ....[5]....
        /*0094*/ 	.word	0xffffffff


	//   ....[6]....
        /*0098*/ 	.word	0xffffffff


	//   ....[7]....
        /*009c*/ 	.word	0xffffffff


	//   ....[8]....
        /*00a0*/ 	.word	0xffffffff


	//   ....[9]....
        /*00a4*/ 	.word	0xffffffff


	//   ....[10]....
        /*00a8*/ 	.word	0xffffffff


	//   ....[11]....
        /*00ac*/ 	.word	0xffffffff


	//   ....[12]....
        /*00b0*/ 	.word	0xffffffff


	//   ....[13]....
        /*00b4*/ 	.word	0xffffffff


	//----- nvinfo : EIATTR_COOP_GROUP_INSTR_OFFSETS
	.align		4
.L_42:
        /*00b8*/ 	.byte	0x04, 0x28
        /*00ba*/ 	.short	(.L_44 - .L_43)


	//   ....[0]....
.L_43:
        /*00bc*/ 	.word	0x000000c0


	//   ....[1]....
        /*00c0*/ 	.word	0x00000500


	//   ....[2]....
        /*00c4*/ 	.word	0x000006a0


	//   ....[3]....
        /*00c8*/ 	.word	0x00000830


	//   ....[4]....
        /*00cc*/ 	.word	0x00000920


	//   ....[5]....
        /*00d0*/ 	.word	0x00000a80


	//   ....[6]....
        /*00d4*/ 	.word	0x00000bd0


	//   ....[7]....
        /*00d8*/ 	.word	0x00000e10


	//   ....[8]....
        /*00dc*/ 	.word	0x00001f90


	//   ....[9]....
        /*00e0*/ 	.word	0x00002e00


	//   ....[10]....
        /*00e4*/ 	.word	0x000032d0


	//   ....[11]....
        /*00e8*/ 	.word	0x00003300


	//   ....[12]....
        /*00ec*/ 	.word	0x00003cb0


	//   ....[13]....
        /*00f0*/ 	.word	0x00003ec0


	//----- nvinfo : EIATTR_VRC_CTA_INIT_COUNT
	.align		4
.L_44:
        /*00f4*/ 	.byte	0x02, 0x4a
        /*00f6*/ 	.byte	0x80
	.zero		1


	//----- nvinfo : EIATTR_SYSCALL_OFFSETS
	.align		4
        /*00f8*/ 	.byte	0x04, 0x46
        /*00fa*/ 	.short	(.L_46 - .L_45)


	//   ....[0]....
.L_45:
        /*00fc*/ 	.word	0x00005860


	//   ....[1]....
        /*0100*/ 	.word	0x000059a0


	//   ....[2]....
        /*0104*/ 	.word	0x00006200


	//   ....[3]....
        /*0108*/ 	.word	0x00007820


	//   ....[4]....
        /*010c*/ 	.word	0x00008dd0


	//   ....[5]....
        /*0110*/ 	.word	0x0000a3a0


	//----- nvinfo : EIATTR_MBARRIER_INSTR_OFFSETS
	.align		4
.L_46:
        /*0114*/ 	.byte	0x04, 0x39
        /*0116*/ 	.short	(.L_48 - .L_47)


	//   ....[0]....
.L_47:
        /*0118*/ 	.word	0x000005f0
        /*011c*/ 	.word	0x000000ff
        /*0120*/ 	.word	0x00000000
        /*0124*/ 	.short	0x0100
        /*0126*/ 	.byte	0x08
	.zero		1


	//   ....[1]....
        /*0128*/ 	.word	0x00000600
        /*012c*/ 	.word	0x000000ff
        /*0130*/ 	.word	0x00000028
        /*0134*/ 	.short	0x0100
        /*0136*/ 	.byte	0x08
	.zero		1


	//   ....[2]....
        /*0138*/ 	.word	0x00000610
        /*013c*/ 	.word	0x000000ff
        /*0140*/ 	.word	0x00000008
        /*0144*/ 	.short	0x0100
        /*0146*/ 	.byte	0x08
	.zero		1


	//   ....[3]....
        /*0148*/ 	.word	0x00000620
        /*014c*/ 	.word	0x000000ff
        /*0150*/ 	.word	0x00000030
        /*0154*/ 	.short	0x0100
        /*0156*/ 	.byte	0x08
	.zero		1


	//   ....[4]....
        /*0158*/ 	.word	0x00000630
        /*015c*/ 	.word	0x000000ff
        /*0160*/ 	.word	0x00000010
        /*0164*/ 	.short	0x0100
        /*0166*/ 	.byte	0x08
	.zero		1


	//   ....[5]....
        /*0168*/ 	.word	0x00000640
        /*016c*/ 	.word	0x000000ff
        /*0170*/ 	.word	0x00000038
        /*0174*/ 	.short	0x0100
        /*0176*/ 	.byte	0x08
	.zero		1


	//   ....[6]....
        /*0178*/ 	.word	0x00000650
        /*017c*/ 	.word	0x000000ff
        /*0180*/ 	.word	0x00000018
        /*0184*/ 	.short	0x0100
        /*0186*/ 	.byte	0x08
	.zero		1


	//   ....[7]....
        /*0188*/ 	.word	0x00000660
        /*018c*/ 	.word	0x000000ff
        /*0190*/ 	.word	0x00000040
        /*0194*/ 	.short	0x0100
        /*0196*/ 	.byte	0x08
	.zero		1


	//   ....[8]....
        /*0198*/ 	.word	0x00000670
        /*019c*/ 	.word	0x000000ff
        /*01a0*/ 	.word	0x00000020
        /*01a4*/ 	.short	0x0100
        /*01a6*/ 	.byte	0x08
	.zero		1


	//   ....[9]....
        /*01a8*/ 	.word	0x00000680
        /*01ac*/ 	.word	0x000000ff
        /*01b0*/ 	.word	0x00000048
        /*01b4*/ 	.short	0x0100
        /*01b6*/ 	.byte	0x08
	.zero		1


	//   ....[10]....
        /*01b8*/ 	.word	0x000007a0
        /*01bc*/ 	.word	0x000000ff
        /*01c0*/ 	.word	0x00000050
        /*01c4*/ 	.short	0x0100
        /*01c6*/ 	.byte	0x09
	.zero		1


	//   ....[11]....
        /*01c8*/ 	.word	0x000007b0
        /*01cc*/ 	.word	0x000000ff
        /*01d0*/ 	.word	0x00000070
        /*01d4*/ 	.short	0x0100
        /*01d6*/ 	.byte	0x09
	.zero		1


	//   ....[12]....
        /*01d8*/ 	.word	0x000007c0
        /*01dc*/ 	.word	0x000000ff
        /*01e0*/ 	.word	0x00000058
        /*01e4*/ 	.short	0x0100
        /*01e6*/ 	.byte	0x09
	.zero		1


	//   ....[13]....
        /*01e8*/ 	.word	0x000007d0
        /*01ec*/ 	.word	0x000000ff
        /*01f0*/ 	.word	0x00000078
        /*01f4*/ 	.short	0x0100
        /*01f6*/ 	.byte	0x09
	.zero		1


	//   ....[14]....
        /*01f8*/ 	.word	0x000007e0
        /*01fc*/ 	.word	0x000000ff
        /*0200*/ 	.word	0x00000060
        /*0204*/ 	.short	0x0100
        /*0206*/ 	.byte	0x09
	.zero		1


	//   ....[15]....
        /*0208*/ 	.word	0x000007f0
        /*020c*/ 	.word	0x000000ff
        /*0210*/ 	.word	0x00000080
        /*0214*/ 	.short	0x0100
        /*0216*/ 	.byte	0x09
	.zero		1


	//   ....[16]....
        /*0218*/ 	.word	0x00000800
        /*021c*/ 	.word	0x000000ff
        /*0220*/ 	.word	0x00000068
        /*0224*/ 	.short	0x0100
        /*0226*/ 	.byte	0x09
	.zero		1


	//   ....[17]....
        /*0228*/ 	.word	0x00000810
        /*022c*/ 	.word	0x000000ff
        /*0230*/ 	.word	0x00000088
        /*0234*/ 	.short	0x0100
        /*0236*/ 	.byte	0x09
	.zero		1


	//   ....[18]....
        /*0238*/ 	.word	0x000008f0
        /*023c*/ 	.word	0x000000ff
        /*0240*/ 	.word	0x00000090
        /*0244*/ 	.short	0x0100
        /*0246*/ 	.byte	0x08
	.zero		1


	//   ....[19]....
        /*0248*/ 	.word	0x00000900
        /*024c*/ 	.word	0x000000ff
        /*0250*/ 	.word	0x00000098
        /*0254*/ 	.short	0x0100
        /*0256*/ 	.byte	0x08
	.zero		1


	//   ....[20]....
        /*0258*/ 	.word	0x00000a30
        /*025c*/ 	.word	0x000000ff
        /*0260*/ 	.word	0x000000a0
        /*0264*/ 	.short	0x0100
        /*0266*/ 	.byte	0x08
	.zero		1


	//   ....[21]....
        /*0268*/ 	.word	0x00000a40
        /*026c*/ 	.word	0x000000ff
        /*0270*/ 	.word	0x000000b0
        /*0274*/ 	.short	0x0100
        /*0276*/ 	.byte	0x08
	.zero		1


	//   ....[22]....
        /*0278*/ 	.word	0x00000a50
        /*027c*/ 	.word	0x000000ff
        /*0280*/ 	.word	0x000000a8
        /*0284*/ 	.short	0x0100
        /*0286*/ 	.byte	0x08
	.zero		1


	//   ....[23]....
        /*0288*/ 	.word	0x00000a60
        /*028c*/ 	.word	0x000000ff
        /*0290*/ 	.word	0x000000b8
        /*0294*/ 	.short	0x0100
        /*0296*/ 	.byte	0x08
	.zero		1


	//   ....[24]....
        /*0298*/ 	.word	0x00000b80
        /*029c*/ 	.word	0x000000ff
        /*02a0*/ 	.word	0x000000c0
        /*02a4*/ 	.short	0x0100
        /*02a6*/ 	.byte	0x09
	.zero		1


	//   ....[25]....
        /*02a8*/ 	.word	0x00000b90
        /*02ac*/ 	.word	0x000000ff
        /*02b0*/ 	.word	0x000000d0
        /*02b4*/ 	.short	0x0100
        /*02b6*/ 	.byte	0x09
	.zero		1


	//   ....[26]....
        /*02b8*/ 	.word	0x00000ba0
        /*02bc*/ 	.word	0x000000ff
        /*02c0*/ 	.word	0x000000c8
        /*02c4*/ 	.short	0x0100
        /*02c6*/ 	.byte	0x09
	.zero		1


	//   ....[27]....
        /*02c8*/ 	.word	0x00000bb0
        /*02cc*/ 	.word	0x000000ff
        /*02d0*/ 	.word	0x000000d8
        /*02d4*/ 	.short	0x0100
        /*02d6*/ 	.byte	0x09
	.zero		1


	//   ....[28]....
        /*02d8*/ 	.word	0x00000ca0
        /*02dc*/ 	.word	0x000000ff
        /*02e0*/ 	.word	0x000000e0
        /*02e4*/ 	.short	0x0100
        /*02e6*/ 	.byte	0x08
	.zero		1


	//   ....[29]....
        /*02e8*/ 	.word	0x00000cb0
        /*02ec*/ 	.word	0x000000ff
        /*02f0*/ 	.word	0x000000f0
        /*02f4*/ 	.short	0x0100
        /*02f6*/ 	.byte	0x08
	.zero		1


	//   ....[30]....
        /*02f8*/ 	.word	0x00000cc0
        /*02fc*/ 	.word	0x000000ff
        /*0300*/ 	.word	0x000000e8
        /*0304*/ 	.short	0x0100
        /*0306*/ 	.byte	0x08
	.zero		1


	//   ....[31]....
        /*0308*/ 	.word	0x00000cd0
        /*030c*/ 	.word	0x000000ff
        /*0310*/ 	.word	0x000000f8
        /*0314*/ 	.short	0x0100
        /*0316*/ 	.byte	0x08
	.zero		1


	//   ....[32]....
        /*0318*/ 	.word	0x00000dc0
        /*031c*/ 	.word	0x000000ff
        /*0320*/ 	.word	0x00000100
        /*0324*/ 	.short	0x0100
        /*0326*/ 	.byte	0x07
	.zero		1


	//   ....[33]....
        /*0328*/ 	.word	0x000017c0
        /*032c*/ 	.word	0x00000003
        /*0330*/ 	.word	0x000000f0
        /*0334*/ 	.short	0x010a
        /*0336*/ 	.byte	0xff
	.zero		1


	//   ....[34]....
        /*0338*/ 	.word	0x000017f0
        /*033c*/ 	.word	0x00000003
        /*0340*/ 	.word	0x000000e0
        /*0344*/ 	.short	0x0101
        /*0346*/ 	.byte	0xff
	.zero		1


	//   ....[35]....
        /*0348*/ 	.word	0x000018f0
        /*034c*/ 	.word	0x000000ff
        /*0350*/ 	.word	0x00000028
        /*0354*/ 	.short	0x010a
        /*0356*/ 	.byte	0x08
	.zero		1


	//   ....[36]....
        /*0358*/ 	.word	0x000019b0
        /*035c*/ 	.word	0x000000ff
        /*0360*/ 	.word	0x00000028
        /*0364*/ 	.short	0x010a
        /*0366*/ 	.byte	0x21
	.zero		1


	//   ....[37]....
        /*0368*/ 	.word	0x00001b70
        /*036c*/ 	.word	0x000000ff
        /*0370*/ 	.word	0x00000028
        /*0374*/ 	.short	0x010a
        /*0376*/ 	.byte	0x08
	.zero		1


	//   ....[38]....
        /*0378*/ 	.word	0x00001c50
        /*037c*/ 	.word	0x000000ff
        /*0380*/ 	.word	0x00000098
        /*0384*/ 	.short	0x0101
        /*0386*/ 	.byte	0x06
	.zero		1


	//   ....[39]....
        /*0388*/ 	.word	0x00001c70
        /*038c*/ 	.word	0x000000ff
        /*0390*/ 	.word	0x00000028
        /*0394*/ 	.short	0x010a
        /*0396*/ 	.byte	0x08
	.zero		1


	//   ....[40]....
        /*0398*/ 	.word	0x00001cf0
        /*039c*/ 	.word	0x000000ff
        /*03a0*/ 	.word	0x00000028
        /*03a4*/ 	.short	0x010a
        /*03a6*/ 	.byte	0x11
	.zero		1


	//   ....[41]....
        /*03a8*/ 	.word	0x00001e80
        /*03ac*/ 	.word	0x000000ff
        /*03b0*/ 	.word	0x00000028
        /*03b4*/ 	.short	0x010a
        /*03b6*/ 	.byte	0x08
	.zero		1


	//   ....[42]....
        /*03b8*/ 	.word	0x00001fc0
        /*03bc*/ 	.word	0x00000002
        /*03c0*/ 	.word	0x000000a0
        /*03c4*/ 	.short	0x010a
        /*03c6*/ 	.byte	0xff
	.zero		1


	//   ....[43]....
        /*03c8*/ 	.word	0x00002080
        /*03cc*/ 	.word	0x00000002
        /*03d0*/ 	.word	0x00000000
        /*03d4*/ 	.short	0x0101
        /*03d6*/ 	.byte	0xff
	.zero		1


	//   ....[44]....
        /*03d8*/ 	.word	0x000025e0
        /*03dc*/ 	.word	0x000000ff
        /*03e0*/ 	.word	0x00000000
        /*03e4*/ 	.short	0x010a
        /*03e6*/ 	.byte	0x04
	.zero		1


	//   ....[45]....
        /*03e8*/ 	.word	0x00002670
        /*03ec*/ 	.word	0x000000ff
        /*03f0*/ 	.word	0x00000000
        /*03f4*/ 	.short	0x010a
        /*03f6*/ 	.byte	0x04
	.zero		1


	//   ....[46]....
        /*03f8*/ 	.word	0x00002700
        /*03fc*/ 	.word	0x000000ff
        /*0400*/ 	.word	0x00000000
        /*0404*/ 	.short	0x010a
        /*0406*/ 	.byte	0x04
	.zero		1


	//   ....[47]....
        /*0408*/ 	.word	0x00002790
        /*040c*/ 	.word	0x000000ff
        /*0410*/ 	.word	0x00000000
        /*0414*/ 	.short	0x010a
        /*0416*/ 	.byte	0x04
	.zero		1


	//   ....[48]....
        /*0418*/ 	.word	0x00002830
        /*041c*/ 	.word	0x00000000
        /*0420*/ 	.word	0x00000000
        /*0424*/ 	.short	0x010a
        /*0426*/ 	.byte	0xff
	.zero		1


	//   ....[49]....
        /*0428*/ 	.word	0x00002960
        /*042c*/ 	.word	0x00000000
        /*0430*/ 	.word	0x000000e0
        /*0434*/ 	.short	0x010a
        /*0436*/ 	.byte	0xff
	.zero		1


	//   ....[50]....
        /*0438*/ 	.word	0x000029d0
        /*043c*/ 	.word	0x00000004
        /*0440*/ 	.word	0x00000000
        /*0444*/ 	.short	0x0101
        /*0446*/ 	.byte	0xff
	.zero		1


	//   ....[51]....
        /*0448*/ 	.word	0x000029f0
        /*044c*/ 	.word	0x000000ff
        /*0450*/ 	.word	0x000000b0
        /*0454*/ 	.short	0x010a
        /*0456*/ 	.byte	0x05
	.zero		1


	//   ....[52]....
        /*0458*/ 	.word	0x00002b10
        /*045c*/ 	.word	0x00000000
        /*0460*/ 	.word	0x000000a0
        /*0464*/ 	.short	0x010a
        /*0466*/ 	.byte	0xff
	.zero		1


	//   ....[53]....
        /*0468*/ 	.word	0x00002c10
        /*046c*/ 	.word	0x00000000
        /*0470*/ 	.word	0x00000000
        /*0474*/ 	.short	0x0101
        /*0476*/ 	.byte	0xff
	.zero		1


	//   ....[54]....
        /*0478*/ 	.word	0x00002ca0
        /*047c*/ 	.word	0x000000ff
        /*0480*/ 	.word	0x000000b0
        /*0484*/ 	.short	0x0106
        /*0486*/ 	.byte	0x05
	.zero		1


	//   ....[55]....
        /*0488*/ 	.word	0x00002cc0
        /*048c*/ 	.word	0x000000ff
        /*0490*/ 	.word	0x000000b0
        /*0494*/ 	.short	0x010a
        /*0496*/ 	.byte	0x05
	.zero		1


	//   ....[56]....
        /*0498*/ 	.word	0x00002d50
        /*049c*/ 	.word	0x000000ff
        /*04a0*/ 	.word	0x000000b0
        /*04a4*/ 	.short	0x0106
        /*04a6*/ 	.byte	0x04
	.zero		1


	//   ....[57]....
        /*04a8*/ 	.word	0x00002d90
        /*04ac*/ 	.word	0x00000000
        /*04b0*/ 	.word	0x000000b0
        /*04b4*/ 	.short	0x010a
        /*04b6*/ 	.byte	0xff
	.zero		1


	//   ....[58]....
        /*04b8*/ 	.word	0x00002fd0
        /*04bc*/ 	.word	0x000000ff
        /*04c0*/ 	.word	0x00000008
        /*04c4*/ 	.short	0x010a
        /*04c6*/ 	.byte	0x06
	.zero		1


	//   ....[59]....
        /*04c8*/ 	.word	0x00002ff0
        /*04cc*/ 	.word	0x000000ff
        /*04d0*/ 	.word	0x00000008
        /*04d4*/ 	.short	0x010a
        /*04d6*/ 	.byte	0x06
	.zero		1


	//   ....[60]....
        /*04d8*/ 	.word	0x00003180
        /*04dc*/ 	.word	0x000000ff
        /*04e0*/ 	.word	0x00000008
        /*04e4*/ 	.short	0x010a
        /*04e6*/ 	.byte	0x06
	.zero		1


	//   ....[61]....
        /*04e8*/ 	.word	0x000031a0
        /*04ec*/ 	.word	0x000000ff
        /*04f0*/ 	.word	0x00000008
        /*04f4*/ 	.short	0x010a
        /*04f6*/ 	.byte	0x06
	.zero		1


	//   ....[62]....
        /*04f8*/ 	.word	0x00003260
        /*04fc*/ 	.word	0x000000ff
        /*0500*/ 	.word	0x00000000
        /*0504*/ 	.short	0x0101
        /*0506*/ 	.byte	0x07
	.zero		1


	//   ....[63]....
        /*0508*/ 	.word	0x00003540
        /*050c*/ 	.word	0x00000000
        /*0510*/ 	.word	0x000000a0
        /*0514*/ 	.short	0x010a
        /*0516*/ 	.byte	0xff
	.zero		1


	//   ....[64]....
        /*0518*/ 	.word	0x00003600
        /*051c*/ 	.word	0x00000000
        /*0520*/ 	.word	0x00000000
        /*0524*/ 	.short	0x0101
        /*0526*/ 	.byte	0xff
	.zero		1


	//   ....[65]....
        /*0528*/ 	.word	0x000036b0
        /*052c*/ 	.word	0x000000ff
        /*0530*/ 	.word	0x00000000
        /*0534*/ 	.short	0x010a
        /*0536*/ 	.byte	0x06
	.zero		1


	//   ....[66]....
        /*0538*/ 	.word	0x000036c0
        /*053c*/ 	.word	0x000000ff
        /*0540*/ 	.word	0x000000d0
        /*0544*/ 	.short	0x010a
        /*0546*/ 	.byte	0x0b
	.zero		1


	//   ....[67]....
        /*0548*/ 	.word	0x00003780
        /*054c*/ 	.word	0x000000ff
        /*0550*/ 	.word	0x00000000
        /*0554*/ 	.short	0x010a
        /*0556*/ 	.byte	0x09
	.zero		1


	//   ....[68]....
        /*0558*/ 	.word	0x000038c0
        /*055c*/ 	.word	0x000000ff
        /*0560*/ 	.word	0x00000000
        /*0564*/ 	.short	0x010a
        /*0566*/ 	.byte	0x06
	.zero		1


	//   ....[69]....
        /*0568*/ 	.word	0x00003ac0
        /*056c*/ 	.word	0x000000ff
        /*0570*/ 	.word	0x00000000
        /*0574*/ 	.short	0x010a
        /*0576*/ 	.byte	0x05
	.zero		1


	//   ....[70]....
        /*0578*/ 	.word	0x00003b60
        /*057c*/ 	.word	0x00000000
        /*0580*/ 	.word	0x00000000
        /*0584*/ 	.short	0x010a
        /*0586*/ 	.byte	0xff
	.zero		1


	//   ....[71]....
        /*0588*/ 	.word	0x00003ba0
        /*058c*/ 	.word	0x00000000
        /*0590*/ 	.word	0x00000000
        /*0594*/ 	.short	0x010a
        /*0596*/ 	.byte	0xff
	.zero		1


	//   ....[72]....
        /*0598*/ 	.word	0x00003c10
        /*059c*/ 	.word	0x000000ff
        /*05a0*/ 	.word	0x00000000
        /*05a4*/ 	.short	0x0101
        /*05a6*/ 	.byte	0x05
	.zero		1


	//   ....[73]....
        /*05a8*/ 	.word	0x00003c50
        /*05ac*/ 	.word	0x000000ff
        /*05b0*/ 	.word	0x00000100
        /*05b4*/ 	.short	0x010a
        /*05b6*/ 	.byte	0x08
	.zero		1


	//   ....[74]....
        /*05b8*/ 	.word	0x00003ca0
        /*05bc*/ 	.word	0x000000ff
        /*05c0*/ 	.word	0x00000000
        /*05c4*/ 	.short	0x0101
        /*05c6*/ 	.byte	0x05
	.zero		1


	//   ....[75]....
        /*05c8*/ 	.word	0x000040f0
        /*05cc*/ 	.word	0x00000000
        /*05d0*/ 	.word	0x000000a0
        /*05d4*/ 	.short	0x010a
        /*05d6*/ 	.byte	0xff
	.zero		1


	//   ....[76]....
        /*05d8*/ 	.word	0x000041b0
        /*05dc*/ 	.word	0x00000000
        /*05e0*/ 	.word	0x00000000
        /*05e4*/ 	.short	0x0101
        /*05e6*/ 	.byte	0xff
	.zero		1


	//   ....[77]....
        /*05e8*/ 	.word	0x000044d0
        /*05ec*/ 	.word	0x000000ff
        /*05f0*/ 	.word	0x00000098
        /*05f4*/ 	.short	0x010a
        /*05f6*/ 	.byte	0x07
	.zero		1


	//   ....[78]....
        /*05f8*/ 	.word	0x000046c0
        /*05fc*/ 	.word	0x000000ff
        /*0600*/ 	.word	0x00000070
        /*0604*/ 	.short	0x010a
        /*0606*/ 	.byte	0x07
	.zero		1


	//   ....[79]....
        /*0608*/ 	.word	0x00004830
        /*060c*/ 	.word	0x000000ff
        /*0610*/ 	.word	0x00000050
        /*0614*/ 	.short	0x010b
        /*0616*/ 	.byte	0x07
	.zero		1


	//   ....[80]....
        /*0618*/ 	.word	0x00004840
        /*061c*/ 	.word	0x000000ff
        /*0620*/ 	.word	0x00000000
        /*0624*/ 	.short	0x0101
        /*0626*/ 	.byte	0x08
	.zero		1


	//   ....[81]....
        /*0628*/ 	.word	0x00004860
        /*062c*/ 	.word	0x000000ff
        /*0630*/ 	.word	0x00000078
        /*0634*/ 	.short	0x010a
        /*0636*/ 	.byte	0x07
	.zero		1


	//   ....[82]....
        /*0638*/ 	.word	0x000049c0
        /*063c*/ 	.word	0x000000ff
        /*0640*/ 	.word	0x00000058
        /*0644*/ 	.short	0x010b
        /*0646*/ 	.byte	0x07
	.zero		1


	//   ....[83]....
        /*0648*/ 	.word	0x000049d0
        /*064c*/ 	.word	0x000000ff
        /*0650*/ 	.word	0x00000000
        /*0654*/ 	.short	0x0101
        /*0656*/ 	.byte	0x08
	.zero		1


	//   ....[84]....
        /*0658*/ 	.word	0x000049e0
        /*065c*/ 	.word	0x000000ff
        /*0660*/ 	.word	0x00000080
        /*0664*/ 	.short	0x010a
        /*0666*/ 	.byte	0x07
	.zero		1


	//   ....[85]....
        /*0668*/ 	.word	0x00004b80
        /*066c*/ 	.word	0x000000ff
        /*0670*/ 	.word	0x00000060
        /*0674*/ 	.short	0x010b
        /*0676*/ 	.byte	0x07
	.zero		1


	//   ....[86]....
        /*0678*/ 	.word	0x00004bf0
        /*067c*/ 	.word	0x000000ff
        /*0680*/ 	.word	0x00000000
        /*0684*/ 	.short	0x0101
        /*0686*/ 	.byte	0x08
	.zero		1


	//   ....[87]....
        /*0688*/ 	.word	0x00004c20
        /*068c*/ 	.word	0x000000ff
        /*0690*/ 	.word	0x00000088
        /*0694*/ 	.short	0x010a
        /*0696*/ 	.byte	0x07
	.zero		1


	//   ....[88]....
        /*0698*/ 	.word	0x00004e30
        /*069c*/ 	.word	0x000000ff
        /*06a0*/ 	.word	0x00000068
        /*06a4*/ 	.short	0x010b
        /*06a6*/ 	.byte	0x07
	.zero		1


	//   ....[89]....
        /*06a8*/ 	.word	0x00004e50
        /*06ac*/ 	.word	0x000000ff
        /*06b0*/ 	.word	0x00000000
        /*06b4*/ 	.short	0x0101
        /*06b6*/ 	.byte	0x0d
	.zero		1


	//   ....[90]....
        /*06b8*/ 	.word	0x00004e80
        /*06bc*/ 	.word	0x000000ff
        /*06c0*/ 	.word	0x00000070
        /*06c4*/ 	.short	0x010a
        /*06c6*/ 	.byte	0x07
	.zero		1


	//   ....[91]....
        /*06c8*/ 	.word	0x00004ea0
        /*06cc*/ 	.word	0x000000ff
        /*06d0*/ 	.word	0x00000078
        /*06d4*/ 	.short	0x010a
        /*06d6*/ 	.byte	0x07
	.zero		1


	//   ....[92]....
        /*06d8*/ 	.word	0x00004ec0
        /*06dc*/ 	.word	0x000000ff
        /*06e0*/ 	.word	0x00000080
        /*06e4*/ 	.short	0x010a
        /*06e6*/ 	.byte	0x07
	.zero		1


	//   ....[93]....
        /*06e8*/ 	.word	0x00004f00
        /*06ec*/ 	.word	0x00000000
        /*06f0*/ 	.word	0x00000088
        /*06f4*/ 	.short	0x010a
        /*06f6*/ 	.byte	0xff
	.zero		1


	//   ....[94]....
        /*06f8*/ 	.word	0x00005230
        /*06fc*/ 	.word	0x00000000
        /*0700*/ 	.word	0x000000a0
        /*0704*/ 	.short	0x010a
        /*0706*/ 	.byte	0xff
	.zero		1


	//   ....[95]....
        /*0708*/ 	.word	0x00005340
        /*070c*/ 	.word	0x00000000
        /*0710*/ 	.word	0x00000000
        /*0714*/ 	.short	0x0101
        /*0716*/ 	.byte	0xff
	.zero		1


	//   ....[96]....
        /*0718*/ 	.word	0x00005da0
        /*071c*/ 	.word	0x00000003
        /*0720*/ 	.word	0x00000050
        /*0724*/ 	.short	0x010a
        /*0726*/ 	.byte	0xff
	.zero		1


	//   ....[97]....
        /*0728*/ 	.word	0x00005de0
        /*072c*/ 	.word	0x000000bf
        /*0730*/ 	.word	0x000000c0
        /*0734*/ 	.short	0x010a
        /*0736*/ 	.byte	0xff
	.zero		1


	//   ....[98]....
        /*0738*/ 	.word	0x00005f10
        /*073c*/ 	.word	0x00000003
        /*0740*/ 	.word	0x00000050
        /*0744*/ 	.short	0x010a
        /*0746*/ 	.byte	0xff
	.zero		1


	//   ....[99]....
        /*0748*/ 	.word	0x00006070
        /*074c*/ 	.word	0x00000000
        /*0750*/ 	.word	0x00000000
        /*0754*/ 	.short	0x0101
        /*0756*/ 	.byte	0xff
	.zero		1


	//   ....[100]....
        /*0758*/ 	.word	0x000060d0
        /*075c*/ 	.word	0x000000bf
        /*0760*/ 	.word	0x000000c0
        /*0764*/ 	.short	0x010a
        /*0766*/ 	.byte	0xff
	.zero		1


	//   ....[101]....
        /*0768*/ 	.word	0x00007480
        /*076c*/ 	.word	0x000000ce
        /*0770*/ 	.word	0x00000050
        /*0774*/ 	.short	0x010a
        /*0776*/ 	.byte	0xff
	.zero		1


	//   ....[102]....
        /*0778*/ 	.word	0x00007550
        /*077c*/ 	.word	0x000000ce
        /*0780*/ 	.word	0x00000050
        /*0784*/ 	.short	0x010a
        /*0786*/ 	.byte	0xff
	.zero		1


	//   ....[103]....
        /*0788*/ 	.word	0x00007690
        /*078c*/ 	.word	0x00000003
        /*0790*/ 	.word	0x00000000
        /*0794*/ 	.short	0x0101
        /*0796*/ 	.byte	0xff
	.zero		1


	//   ....[104]....
        /*0798*/ 	.word	0x00008a30
        /*079c*/ 	.word	0x00000000
        /*07a0*/ 	.word	0x00000050
        /*07a4*/ 	.short	0x010a
        /*07a6*/ 	.byte	0xff
	.zero		1


	//   ....[105]....
        /*07a8*/ 	.word	0x00008b00
        /*07ac*/ 	.word	0x00000000
        /*07b0*/ 	.word	0x00000050
        /*07b4*/ 	.short	0x010a
        /*07b6*/ 	.byte	0xff
	.zero		1


	//   ....[106]....
        /*07b8*/ 	.word	0x00008c60
        /*07bc*/ 	.word	0x00000000
        /*07c0*/ 	.word	0x00000000
        /*07c4*/ 	.short	0x0101
        /*07c6*/ 	.byte	0xff
	.zero		1


	//   ....[107]....
        /*07c8*/ 	.word	0x0000a010
        /*07cc*/ 	.word	0x00000000
        /*07d0*/ 	.word	0x00000050
        /*07d4*/ 	.short	0x010a
        /*07d6*/ 	.byte	0xff
	.zero		1


	//   ....[108]....
        /*07d8*/ 	.word	0x0000a0e0
        /*07dc*/ 	.word	0x00000000
        /*07e0*/ 	.word	0x00000050
        /*07e4*/ 	.short	0x010a
        /*07e6*/ 	.byte	0xff
	.zero		1


	//   ....[109]....
        /*07e8*/ 	.word	0x0000a240
        /*07ec*/ 	.word	0x00000000
        /*07f0*/ 	.word	0x00000000
        /*07f4*/ 	.short	0x0101
        /*07f6*/ 	.byte	0xff
	.zero		1


	//   ....[110]....
        /*07f8*/ 	.word	0x0000a650
        /*07fc*/ 	.word	0x000000bf
        /*0800*/ 	.word	0x00000000
        /*0804*/ 	.short	0x0101
        /*0806*/ 	.byte	0xff
	.zero		1


	//   ....[111]....
        /*0808*/ 	.word	0x0000b6a0
        /*080c*/ 	.word	0x00000003
        /*0810*/ 	.word	0x000000f0
        /*0814*/ 	.short	0x010a
        /*0816*/ 	.byte	0xff
	.zero		1


	//   ....[112]....
        /*0818*/ 	.word	0x0000b700
        /*081c*/ 	.word	0x00000002
        /*0820*/ 	.word	0x00000028
        /*0824*/ 	.short	0x010a
        /*0826*/ 	.byte	0xff
	.zero		1


	//   ....[113]....
        /*0828*/ 	.word	0x0000b760
        /*082c*/ 	.word	0x00000002
        /*0830*/ 	.word	0x00000028
        /*0834*/ 	.short	0x010a
        /*0836*/ 	.byte	0xff
	.zero		1


	//   ....[114]....
        /*0838*/ 	.word	0x0000b7b0
        /*083c*/ 	.word	0x00000002
        /*0840*/ 	.word	0x000000a0
        /*0844*/ 	.short	0x010a
        /*0846*/ 	.byte	0xff
	.zero		1


	//   ....[115]....
        /*0848*/ 	.word	0x0000b810
        /*084c*/ 	.word	0x00000000
        /*0850*/ 	.word	0x00000000
        /*0854*/ 	.short	0x010a
        /*0856*/ 	.byte	0xff
	.zero		1


	//   ....[116]....
        /*0858*/ 	.word	0x0000b870
        /*085c*/ 	.word	0x00000000
        /*0860*/ 	.word	0x00000000
        /*0864*/ 	.short	0x010a
        /*0866*/ 	.byte	0xff
	.zero		1


	//   ....[117]....
        /*0868*/ 	.word	0x0000b8d0
        /*086c*/ 	.word	0x00000000
        /*0870*/ 	.word	0x00000000
        /*0874*/ 	.short	0x010a
        /*0876*/ 	.byte	0xff
	.zero		1


	//   ....[118]....
        /*0878*/ 	.word	0x0000b930
        /*087c*/ 	.word	0x00000000
        /*0880*/ 	.word	0x00000000
        /*0884*/ 	.short	0x010a
        /*0886*/ 	.byte	0xff
	.zero		1


	//   ....[119]....
        /*0888*/ 	.word	0x0000b980
        /*088c*/ 	.word	0x00000000
        /*0890*/ 	.word	0x000000e0
        /*0894*/ 	.short	0x010a
        /*0896*/ 	.byte	0xff
	.zero		1


	//   ....[120]....
        /*0898*/ 	.word	0x0000b9e0
        /*089c*/ 	.word	0x00000000
        /*08a0*/ 	.word	0x000000b0
        /*08a4*/ 	.short	0x010a
        /*08a6*/ 	.byte	0xff
	.zero		1


	//   ....[121]....
        /*08a8*/ 	.word	0x0000ba30
        /*08ac*/ 	.word	0x00000000
        /*08b0*/ 	.word	0x000000a0
        /*08b4*/ 	.short	0x010a
        /*08b6*/ 	.byte	0xff
	.zero		1


	//   ....[122]....
        /*08b8*/ 	.word	0x0000ba90
        /*08bc*/ 	.word	0x00000000
        /*08c0*/ 	.word	0x000000b0
        /*08c4*/ 	.short	0x010a
        /*08c6*/ 	.byte	0xff
	.zero		1


	//   ....[123]....
        /*08c8*/ 	.word	0x0000baf0
        /*08cc*/ 	.word	0x00000004
        /*08d0*/ 	.word	0x00000008
        /*08d4*/ 	.short	0x010a
        /*08d6*/ 	.byte	0xff
	.zero		1


	//   ....[124]....
        /*08d8*/ 	.word	0x0000bbd0
        /*08dc*/ 	.word	0x00000002
        /*08e0*/ 	.word	0x00000008
        /*08e4*/ 	.short	0x010a
        /*08e6*/ 	.byte	0xff
	.zero		1


	//   ....[125]....
        /*08e8*/ 	.word	0x0000bc20
        /*08ec*/ 	.word	0x00000000
        /*08f0*/ 	.word	0x000000a0
        /*08f4*/ 	.short	0x010a
        /*08f6*/ 	.byte	0xff
	.zero		1


	//   ....[126]....
        /*08f8*/ 	.word	0x0000bc80
        /*08fc*/ 	.word	0x00000000
        /*0900*/ 	.word	0x000000d0
        /*0904*/ 	.short	0x010a
        /*0906*/ 	.byte	0xff
	.zero		1


	//   ....[127]....
        /*0908*/ 	.word	0x0000bce0
        /*090c*/ 	.word	0x00000000
        /*0910*/ 	.word	0x00000000
        /*0914*/ 	.short	0x010a
        /*0916*/ 	.byte	0xff
	.zero		1


	//   ....[128]....
        /*0918*/ 	.word	0x0000bd40
        /*091c*/ 	.word	0x00000000
        /*0920*/ 	.word	0x00000000
        /*0924*/ 	.short	0x010a
        /*0926*/ 	.byte	0xff
	.zero		1


	//   ....[129]....
        /*0928*/ 	.word	0x0000bda0
        /*092c*/ 	.word	0x00000000
        /*0930*/ 	.word	0x00000100
        /*0934*/ 	.short	0x010a
        /*0936*/ 	.byte	0xff
	.zero		1


	//   ....[130]....
        /*0938*/ 	.word	0x0000bdf0
        /*093c*/ 	.word	0x00000000
        /*0940*/ 	.word	0x000000a0
        /*0944*/ 	.short	0x010a
        /*0946*/ 	.byte	0xff
	.zero		1


	//   ....[131]....
        /*0948*/ 	.word	0x0000be50
        /*094c*/ 	.word	0x00000000
        /*0950*/ 	.word	0x00000098
        /*0954*/ 	.short	0x010a
        /*0956*/ 	.byte	0xff
	.zero		1


	//   ....[132]....
        /*0958*/ 	.word	0x0000beb0
        /*095c*/ 	.word	0x00000003
        /*0960*/ 	.word	0x00000070
        /*0964*/ 	.short	0x010a
        /*0966*/ 	.byte	0xff
	.zero		1


	//   ....[133]....
        /*0968*/ 	.word	0x0000bf10
        /*096c*/ 	.word	0x00000003
        /*0970*/ 	.word	0x00000078
        /*0974*/ 	.short	0x010a
        /*0976*/ 	.byte	0xff
	.zero		1


	//   ....[134]....
        /*0978*/ 	.word	0x0000bf70
        /*097c*/ 	.word	0x00000003
        /*0980*/ 	.word	0x00000080
        /*0984*/ 	.short	0x010a
        /*0986*/ 	.byte	0xff
	.zero		1


	//   ....[135]....
        /*0988*/ 	.word	0x0000bfd0
        /*098c*/ 	.word	0x00000003
        /*0990*/ 	.word	0x00000088
        /*0994*/ 	.short	0x010a
        /*0996*/ 	.byte	0xff
	.zero		1


	//   ....[136]....
        /*0998*/ 	.word	0x0000c030
        /*099c*/ 	.word	0x00000000
        /*09a0*/ 	.word	0x00000070
        /*09a4*/ 	.short	0x010a
        /*09a6*/ 	.byte	0xff
	.zero		1


	//   ....[137]....
        /*09a8*/ 	.word	0x0000c090
        /*09ac*/ 	.word	0x00000000
        /*09b0*/ 	.word	0x00000078
        /*09b4*/ 	.short	0x010a
        /*09b6*/ 	.byte	0xff
	.zero		1


	//   ....[138]....
        /*09b8*/ 	.word	0x0000c0f0
        /*09bc*/ 	.word	0x00000000
        /*09c0*/ 	.word	0x00000080
        /*09c4*/ 	.short	0x010a
        /*09c6*/ 	.byte	0xff
	.zero		1


	//   ....[139]....
        /*09c8*/ 	.word	0x0000c140
        /*09cc*/ 	.word	0x00000000
        /*09d0*/ 	.word	0x000000a0
        /*09d4*/ 	.short	0x010a
        /*09d6*/ 	.byte	0xff
	.zero		1


	//   ....[140]....
        /*09d8*/ 	.word	0x0000c190
        /*09dc*/ 	.word	0x00000003
        /*09e0*/ 	.word	0x00000050
        /*09e4*/ 	.short	0x010a
        /*09e6*/ 	.byte	0xff
	.zero		1


	//   ....[141]....
        /*09e8*/ 	.word	0x0000c1e0
        /*09ec*/ 	.word	0x000000bf
        /*09f0*/ 	.word	0x000000c0
        /*09f4*/ 	.short	0x010a
        /*09f6*/ 	.byte	0xff
	.zero		1


	//   ....[142]....
        /*09f8*/ 	.word	0x0000c230
        /*09fc*/ 	.word	0x000000ce
        /*0a00*/ 	.word	0x00000050
        /*0a04*/ 	.short	0x010a
        /*0a06*/ 	.byte	0xff
	.zero		1


	//   ....[143]....
        /*0a08*/ 	.word	0x0000c280
        /*0a0c*/ 	.word	0x00000000
        /*0a10*/ 	.word	0x00000050
        /*0a14*/ 	.short	0x010a
        /*0a16*/ 	.byte	0xff
	.zero		1


	//   ....[144]....
        /*0a18*/ 	.word	0x0000c2d0
        /*0a1c*/ 	.word	0x00000000
        /*0a20*/ 	.word	0x00000050
        /*0a24*/ 	.short	0x010a
        /*0a26*/ 	.byte	0xff
	.zero		1


	//----- nvinfo : EIATTR_NUM_MBARRIERS
	.align		4
.L_48:
        /*0a28*/ 	.byte	0x03, 0x38
        /*0a2a*/ 	.short	0x0021


	//----- nvinfo : EIATTR_EXIT_INSTR_OFFSETS
	.align		4
        /*0a2c*/ 	.byte	0x04, 0x1c
        /*0a2e*/ 	.short	(.L_50 - .L_49)


	//   ....[0]....
.L_49:
        /*0a30*/ 	.word	0x00002860


	//   ....[1]....
        /*0a34*/ 	.word	0x00002d60


	//   ....[2]....
        /*0a38*/ 	.word	0x00002dc0


	//   ....[3]....
        /*0a3c*/ 	.word	0x00003ed0


	//   ....[4]....
        /*0a40*/ 	.word	0x00004f30


	//   ....[5]....
        /*0a44*/ 	.word	0x00004f70


	//   ....[6]....
        /*0a48*/ 	.word	0x0000b690


	//----- nvinfo : EIATTR_MAX_THREADS
	.align		4
.L_50:
        /*0a4c*/ 	.byte	0x04, 0x05
        /*0a4e*/ 	.short	(.L_52 - .L_51)
.L_51:
        /*0a50*/ 	.word	0x00000100
        /*0a54*/ 	.word	0x00000001
        /*0a58*/ 	.word	0x00000001


	//----- nvinfo : EIATTR_CRS_STACK_SIZE
	.align		4
.L_52:
        /*0a5c*/ 	.byte	0x04, 0x1e
        /*0a5e*/ 	.short	(.L_54 - .L_53)
.L_53:
        /*0a60*/ 	.word	0x00000000


	//----- nvinfo : EIATTR_CBANK_PARAM_SIZE
	.align		4
.L_54:
        /*0a64*/ 	.byte	0x03, 0x19
        /*0a66*/ 	.short	0x0800


	//----- nvinfo : EIATTR_PARAM_CBANK
	.align		4
        /*0a68*/ 	.byte	0x04, 0x0a
        /*0a6a*/ 	.short	(.L_56 - .L_55)
	.align		4
.L_55:
        /*0a6c*/ 	.word	index@(.nv.constant0._ZN7cutlass13device_kernelINS_4gemm6kernel13GemmUniversalIN4cute5tupleIJiiiiEEENS1_10collective13CollectiveMmaINS1_35MainloopSm100TmaUmmaWarpSpecializedILi5ELi2ELi2ENS5_IJNS4_1CILi2EEENSA_ILi1EEESC_EEEEENS5_IJNSA_ILi256EEESF_NSA_ILi32EEEEEENS_12float_e5m2_tENS5_IJlSC_lEEESI_SJ_NS4_8TiledMMAINS4_8MMA_AtomIJNS4_10MMA_TraitsINS4_25SM100_MMA_F8F6F4_2x1SM_SSEJSI_SI_fSF_SF_NS4_17integral_constantINS4_4UMMA5MajorELSQ_0EEESR_NSO_INSP_7ScaleInELSS_0EEEST_EEEEEENS4_6LayoutINS5_IJSC_SC_SC_EEENS5_IJNSA_ILi0EEESY_SY_EEEEENS5_IJNS4_10UnderscoreES11_S11_EEEEENS4_18SM100_TMA_2SM_LOADENS4_14ComposedLayoutINS4_7SwizzleILi1ELi4ELi3EEENS4_18smem_ptr_flag_bitsILi8EEENSW_INS5_IJNSA_ILi8EEESG_EEENS5_IJSG_SC_EEEEEEEvNS4_8identityES14_S1E_vS1F_EENS_8epilogue10collective18CollectiveEpilogueINS1H_23Sm100TmaWarpSpecializedILi4ELi2ELi64ELb0ELb0EEEJNS5_IJNSA_ILi128EEESF_SG_EEENS5_IJNSW_IS1M_SC_EENSW_INSA_ILi64EEESC_EEEEESI_SJ_SI_SJ_NS1H_6fusion15FusionCallbacksIS1L_NS1S_17LinearCombinationISI_fSI_fLNS_15FloatRoundStyleE2EEES1N_S1R_JEEENS4_5SM1004TMEM4LOAD26SM100_TMEM_LOAD_32dp32b64xENS4_13SM90_TMA_LOADENS15_INS16_ILi2ELi4ELi3EEES19_NSW_INS5_IJS1A_S1P_EEENS5_IJS1P_SC_EEEEEEENS4_39AutoVectorizingCopyWithAssumedAlignmentILi128EEENS4_14SM90_TMA_STOREES27_S29_S29_EEEvvEEEEvNT_6ParamsE)
        /*0a70*/ 	.short	0x0380
        /*0a72*/ 	.short	0x0800


	//----- nvinfo : EIATTR_SW_WAR
	.align		4
.L_56:
        /*0a74*/ 	.byte	0x04, 0x36
        /*0a76*/ 	.short	(.L_58 - .L_57)
.L_57:
        /*0a78*/ 	.word	0x00000008
.L_58:


//--------------------- .nv.callgraph             --------------------------
	.section	.nv.callgraph,"",@"SHT_CUDA_CALLGRAPH"
	.align	4
	.sectionentsize	8
	.align		4
        /*0000*/ 	.word	0x00000000
	.align		4
        /*0004*/ 	.word	0xffffffff
	.align		4
        /*0008*/ 	.word	index@(_ZN7cutlass13device_kernelINS_4gemm6kernel13GemmUniversalIN4cute5tupleIJiiiiEEENS1_10collective13CollectiveMmaINS1_35MainloopSm100TmaUmmaWarpSpecializedILi5ELi2ELi2ENS5_IJNS4_1CILi2EEENSA_ILi1EEESC_EEEEENS5_IJNSA_ILi256EEESF_NSA_ILi32EEEEEENS_12float_e5m2_tENS5_IJlSC_lEEESI_SJ_NS4_8TiledMMAINS4_8MMA_AtomIJNS4_10MMA_TraitsINS4_25SM100_MMA_F8F6F4_2x1SM_SSEJSI_SI_fSF_SF_NS4_17integral_constantINS4_4UMMA5MajorELSQ_0EEESR_NSO_INSP_7ScaleInELSS_0EEEST_EEEEEENS4_6LayoutINS5_IJSC_SC_SC_EEENS5_IJNSA_ILi0EEESY_SY_EEEEENS5_IJNS4_10UnderscoreES11_S11_EEEEENS4_18SM100_TMA_2SM_LOADENS4_14ComposedLayoutINS4_7SwizzleILi1ELi4ELi3EEENS4_18smem_ptr_flag_bitsILi8EEENSW_INS5_IJNSA_ILi8EEESG_EEENS5_IJSG_SC_EEEEEEEvNS4_8identityES14_S1E_vS1F_EENS_8epilogue10collective18CollectiveEpilogueINS1H_23Sm100TmaWarpSpecializedILi4ELi2ELi64ELb0ELb0EEEJNS5_IJNSA_ILi128EEESF_SG_EEENS5_IJNSW_IS1M_SC_EENSW_INSA_ILi64EEESC_EEEEESI_SJ_SI_SJ_NS1H_6fusion15FusionCallbacksIS1L_NS1S_17LinearCombinationISI_fSI_fLNS_15FloatRoundStyleE2EEES1N_S1R_JEEENS4_5SM1004TMEM4LOAD26SM100_TMEM_LOAD_32dp32b64xENS4_13SM90_TMA_LOADENS15_INS16_ILi2ELi4ELi3EEES19_NSW_INS5_IJS1A_S1P_EEENS5_IJS1P_SC_EEEEEEENS4_39AutoVectorizingCopyWithAssumedAlignmentILi128EEENS4_14SM90_TMA_STOREES27_S29_S29_EEEvvEEEEvNT_6ParamsE)
	.align		4
        /*000c*/ 	.word	index@(__assertfail)
	.align		4
        /*0010*/ 	.word	0x00000000
	.align		4
        /*0014*/ 	.word	0xfffffffe
	.align		4
        /*0018*/ 	.word	0x00000000
	.align		4
        /*001c*/ 	.word	0xfffffffd
	.align		4
        /*0020*/ 	.word	0x00000000
	.align		4
        /*0024*/ 	.word	0xfffffffc


//--------------------- .nv.constant4             --------------------------
	.section	.nv.constant4,"a",@progbits
	.align	8
	.align		8
.nv.constant4:
        /*0000*/ 	.dword	__assertfail
	.align		8
        /*0008*/ 	.dword	__unnamed_1
	.align		8
        /*0010*/ 	.dword	__unnamed_2
	.align		8
        /*0018*/ 	.dword	__unnamed_3
	.align		8
        /*0020*/ 	.dword	_ZN39_INTERNAL_7e9c3fcc_4_k_cu_243670a7_98124cuda3std3__45__cpo5beginE
	.align		8
        /*0028*/ 	.dword	_ZN39_INTERNAL_7e9c3fcc_4_k_cu_243670a7_98124cuda3std3__45__cpo3endE
	.align		8
        /*0030*/ 	.dword	_ZN39_INTERNAL_7e9c3fcc_4_k_cu_243670a7_98124cuda3std3__45__cpo6cbeginE
	.align		8
        /*0038*/ 	.dword	_ZN39_INTERNAL_7e9c3fcc_4_k_cu_243670a7_98124cuda3std3__45__cpo4cendE
	.align		8
        /*0040*/ 	.dword	_ZN39_INTERNAL_7e9c3fcc_4_k_cu_243670a7_98124cuda3std3__441_GLOBAL__N__7e9c3fcc_4_k_cu_243670a7_98126ignoreE
	.align		8
        /*0048*/ 	.dword	_ZN39_INTERNAL_7e9c3fcc_4_k_cu_243670a7_98124cuda3std3__419piecewise_constructE
	.align		8
        /*0050*/ 	.dword	_ZN39_INTERNAL_7e9c3fcc_4_k_cu_243670a7_98124cuda3std3__48in_placeE
	.align		8
        /*0058*/ 	.dword	_ZN39_INTERNAL_7e9c3fcc_4_k_cu_243670a7_98124cuda3std6ranges3__45__cpo4swapE
	.align		8
        /*0060*/ 	.dword	_ZN39_INTERNAL_7e9c3fcc_4_k_cu_243670a7_98124cuda3std6ranges3__45__cpo9iter_moveE
	.align		8
        /*0068*/ 	.dword	_ZN39_INTERNAL_7e9c3fcc_4_k_cu_243670a7_98124cute7productE
	.align		8
        /*0070*/ 	.dword	_ZN39_INTERNAL_7e9c3fcc_4_k_cu_243670a7_98124cute1_E
	.align		8
        /*0078*/ 	.dword	$str$25
	.align		8
        /*0080*/ 	.dword	$str$26
	.align		8
        /*0088*/ 	.dword	$str$27
	.align		8
        /*0090*/ 	.dword	$str$28


//--------------------- .text._ZN7cutlass13device_kernelINS_4gemm6kernel13GemmUniversalIN4cute5tupleIJiiiiEEENS1_10collective13CollectiveMmaINS1_35MainloopSm100TmaUmmaWarpSpecializedILi5ELi2ELi2ENS5_IJNS4_1CILi2EEENSA_ILi1EEESC_EEEEENS5_IJNSA_ILi256EEESF_NSA_ILi32EEEEEENS_12float_e5m2_tENS5_IJlSC_lEEESI_SJ_NS4_8TiledMMAINS4_8MMA_AtomIJNS4_10MMA_TraitsINS4_25SM100_MMA_F8F6F4_2x1SM_SSEJSI_SI_fSF_SF_NS4_17integral_constantINS4_4UMMA5MajorELSQ_0EEESR_NSO_INSP_7ScaleInELSS_0EEEST_EEEEEENS4_6LayoutINS5_IJSC_SC_SC_EEENS5_IJNSA_ILi0EEESY_SY_EEEEENS5_IJNS4_10UnderscoreES11_S11_EEEEENS4_18SM100_TMA_2SM_LOADENS4_14ComposedLayoutINS4_7SwizzleILi1ELi4ELi3EEENS4_18smem_ptr_flag_bitsILi8EEENSW_INS5_IJNSA_ILi8EEESG_EEENS5_IJSG_SC_EEEEEEEvNS4_8identityES14_S1E_vS1F_EENS_8epilogue10collective18CollectiveEpilogueINS1H_23Sm100TmaWarpSpecializedILi4ELi2ELi64ELb0ELb0EEEJNS5_IJNSA_ILi128EEESF_SG_EEENS5_IJNSW_IS1M_SC_EENSW_INSA_ILi64EEESC_EEEEESI_SJ_SI_SJ_NS1H_6fusion15FusionCallbacksIS1L_NS1S_17LinearCombinationISI_fSI_fLNS_15FloatRoundStyleE2EEES1N_S1R_JEEENS4_5SM1004TMEM4LOAD26SM100_TMEM_LOAD_32dp32b64xENS4_13SM90_TMA_LOADENS15_INS16_ILi2ELi4ELi3EEES19_NSW_INS5_IJS1A_S1P_EEENS5_IJS1P_SC_EEEEEEENS4_39AutoVectorizingCopyWithAssumedAlignmentILi128EEENS4_14SM90_TMA_STOREES27_S29_S29_EEEvvEEEEvNT_6ParamsE --------------------------
	.section	.text._ZN7cutlass13device_kernelINS_4gemm6kernel13GemmUniversalIN4cute5tupleIJiiiiEEENS1_10collective13CollectiveMmaINS1_35MainloopSm100TmaUmmaWarpSpecializedILi5ELi2ELi2ENS5_IJNS4_1CILi2EEENSA_ILi1EEESC_EEEEENS5_IJNSA_ILi256EEESF_NSA_ILi32EEEEEENS_12float_e5m2_tENS5_IJlSC_lEEESI_SJ_NS4_8TiledMMAINS4_8MMA_AtomIJNS4_10MMA_TraitsINS4_25SM100_MMA_F8F6F4_2x1SM_SSEJSI_SI_fSF_SF_NS4_17integral_constantINS4_4UMMA5MajorELSQ_0EEESR_NSO_INSP_7ScaleInELSS_0EEEST_EEEEEENS4_6LayoutINS5_IJSC_SC_SC_EEENS5_IJNSA_ILi0EEESY_SY_EEEEENS5_IJNS4_10UnderscoreES11_S11_EEEEENS4_18SM100_TMA_2SM_LOADENS4_14ComposedLayoutINS4_7SwizzleILi1ELi4ELi3EEENS4_18smem_ptr_flag_bitsILi8EEENSW_INS5_IJNSA_ILi8EEESG_EEENS5_IJSG_SC_EEEEEEEvNS4_8identityES14_S1E_vS1F_EENS_8epilogue10collective18CollectiveEpilogueINS1H_23Sm100TmaWarpSpecializedILi4ELi2ELi64ELb0ELb0EEEJNS5_IJNSA_ILi128EEESF_SG_EEENS5_IJNSW_IS1M_SC_EENSW_INSA_ILi64EEESC_EEEEESI_SJ_SI_SJ_NS1H_6fusion15FusionCallbacksIS1L_NS1S_17LinearCombinationISI_fSI_fLNS_15FloatRoundStyleE2EEES1N_S1R_JEEENS4_5SM1004TMEM4LOAD26SM100_TMEM_LOAD_32dp32b64xENS4_13SM90_TMA_LOADENS15_INS16_ILi2ELi4ELi3EEES19_NSW_INS5_IJS1A_S1P_EEENS5_IJS1P_SC_EEEEEEENS4_39AutoVectorizingCopyWithAssumedAlignmentILi128EEENS4_14SM90_TMA_STOREES27_S29_S29_EEEvvEEEEvNT_6ParamsE,"ax",@progbits
	.align	128
.text._ZN7cutlass13device_kernelINS_4gemm6kernel13GemmUniversalIN4cute5tupleIJiiiiEEENS1_10collective13CollectiveMmaINS1_35MainloopSm100TmaUmmaWarpSpecializedILi5ELi2ELi2ENS5_IJNS4_1CILi2EEENSA_ILi1EEESC_EEEEENS5_IJNSA_ILi256EEESF_NSA_ILi32EEEEEENS_12float_e5m2_tENS5_IJlSC_lEEESI_SJ_NS4_8TiledMMAINS4_8MMA_AtomIJNS4_10MMA_TraitsINS4_25SM100_MMA_F8F6F4_2x1SM_SSEJSI_SI_fSF_SF_NS4_17integral_constantINS4_4UMMA5MajorELSQ_0EEESR_NSO_INSP_7ScaleInELSS_0EEEST_EEEEEENS4_6LayoutINS5_IJSC_SC_SC_EEENS5_IJNSA_ILi0EEESY_SY_EEEEENS5_IJNS4_10UnderscoreES11_S11_EEEEENS4_18SM100_TMA_2SM_LOADENS4_14ComposedLayoutINS4_7SwizzleILi1ELi4ELi3EEENS4_18smem_ptr_flag_bitsILi8EEENSW_INS5_IJNSA_ILi8EEESG_EEENS5_IJSG_SC_EEEEEEEvNS4_8identityES14_S1E_vS1F_EENS_8epilogue10collective18CollectiveEpilogueINS1H_23Sm100TmaWarpSpecializedILi4ELi2ELi64ELb0ELb0EEEJNS5_IJNSA_ILi128EEESF_SG_EEENS5_IJNSW_IS1M_SC_EENSW_INSA_ILi64EEESC_EEEEESI_SJ_SI_SJ_NS1H_6fusion15FusionCallbacksIS1L_NS1S_17LinearCombinationISI_fSI_fLNS_15FloatRoundStyleE2EEES1N_S1R_JEEENS4_5SM1004TMEM4LOAD26SM100_TMEM_LOAD_32dp32b64xENS4_13SM90_TMA_LOADENS15_INS16_ILi2ELi4ELi3EEES19_NSW_INS5_IJS1A_S1P_EEENS5_IJS1P_SC_EEEEEEENS4_39AutoVectorizingCopyWithAssumedAlignmentILi128EEENS4_14SM90_TMA_STOREES27_S29_S29_EEEvvEEEEvNT_6ParamsE:
        .type           _ZN7cutlass13device_kernelINS_4gemm6kernel13GemmUniversalIN4cute5tupleIJiiiiEEENS1_10collective13CollectiveMmaINS1_35MainloopSm100TmaUmmaWarpSpecializedILi5ELi2ELi2ENS5_IJNS4_1CILi2EEENSA_ILi1EEESC_EEEEENS5_IJNSA_ILi256EEESF_NSA_ILi32EEEEEENS_12float_e5m2_tENS5_IJlSC_lEEESI_SJ_NS4_8TiledMMAINS4_8MMA_AtomIJNS4_10MMA_TraitsINS4_25SM100_MMA_F8F6F4_2x1SM_SSEJSI_SI_fSF_SF_NS4_17integral_constantINS4_4UMMA5MajorELSQ_0EEESR_NSO_INSP_7ScaleInELSS_0EEEST_EEEEEENS4_6LayoutINS5_IJSC_SC_SC_EEENS5_IJNSA_ILi0EEESY_SY_EEEEENS5_IJNS4_10UnderscoreES11_S11_EEEEENS4_18SM100_TMA_2SM_LOADENS4_14ComposedLayoutINS4_7SwizzleILi1ELi4ELi3EEENS4_18smem_ptr_flag_bitsILi8EEENSW_INS5_IJNSA_ILi8EEESG_EEENS5_IJSG_SC_EEEEEEEvNS4_8identityES14_S1E_vS1F_EENS_8epilogue10collective18CollectiveEpilogueINS1H_23Sm100TmaWarpSpecializedILi4ELi2ELi64ELb0ELb0EEEJNS5_IJNSA_ILi128EEESF_SG_EEENS5_IJNSW_IS1M_SC_EENSW_INSA_ILi64EEESC_EEEEESI_SJ_SI_SJ_NS1H_6fusion15FusionCallbacksIS1L_NS1S_17LinearCombinationISI_fSI_fLNS_15FloatRoundStyleE2EEES1N_S1R_JEEENS4_5SM1004TMEM4LOAD26SM100_TMEM_LOAD_32dp32b64xENS4_13SM90_TMA_LOADENS15_INS16_ILi2ELi4ELi3EEES19_NSW_INS5_IJS1A_S1P_EEENS5_IJS1P_SC_EEEEEEENS4_39AutoVectorizingCopyWithAssumedAlignmentILi128EEENS4_14SM90_TMA_STOREES27_S29_S29_EEEvvEEEEvNT_6ParamsE,@function
        .size           _ZN7cutlass13device_kernelINS_4gemm6kernel13GemmUniversalIN4cute5tupleIJiiiiEEENS1_10collective13CollectiveMmaINS1_35MainloopSm100TmaUmmaWarpSpecializedILi5ELi2ELi2ENS5_IJNS4_1CILi2EEENSA_ILi1EEESC_EEEEENS5_IJNSA_ILi256EEESF_NSA_ILi32EEEEEENS_12float_e5m2_tENS5_IJlSC_lEEESI_SJ_NS4_8TiledMMAINS4_8MMA_AtomIJNS4_10MMA_TraitsINS4_25SM100_MMA_F8F6F4_2x1SM_SSEJSI_SI_fSF_SF_NS4_17integral_constantINS4_4UMMA5MajorELSQ_0EEESR_NSO_INSP_7ScaleInELSS_0EEEST_EEEEEENS4_6LayoutINS5_IJSC_SC_SC_EEENS5_IJNSA_ILi0EEESY_SY_EEEEENS5_IJNS4_10UnderscoreES11_S11_EEEEENS4_18SM100_TMA_2SM_LOADENS4_14ComposedLayoutINS4_7SwizzleILi1ELi4ELi3EEENS4_18smem_ptr_flag_bitsILi8EEENSW_INS5_IJNSA_ILi8EEESG_EEENS5_IJSG_SC_EEEEEEEvNS4_8identityES14_S1E_vS1F_EENS_8epilogue10collective18CollectiveEpilogueINS1H_23Sm100TmaWarpSpecializedILi4ELi2ELi64ELb0ELb0EEEJNS5_IJNSA_ILi128EEESF_SG_EEENS5_IJNSW_IS1M_SC_EENSW_INSA_ILi64EEESC_EEEEESI_SJ_SI_SJ_NS1H_6fusion15FusionCallbacksIS1L_NS1S_17LinearCombinationISI_fSI_fLNS_15FloatRoundStyleE2EEES1N_S1R_JEEENS4_5SM1004TMEM4LOAD26SM100_TMEM_LOAD_32dp32b64xENS4_13SM90_TMA_LOADENS15_INS16_ILi2ELi4ELi3EEES19_NSW_INS5_IJS1A_S1P_EEENS5_IJS1P_SC_EEEEEEENS4_39AutoVectorizingCopyWithAssumedAlignmentILi128EEENS4_14SM90_TMA_STOREES27_S29_S29_EEEvvEEEEvNT_6ParamsE,(.L_x_191 - _ZN7cutlass13device_kernelINS_4gemm6kernel13GemmUniversalIN4cute5tupleIJiiiiEEENS1_10collective13CollectiveMmaINS1_35MainloopSm100TmaUmmaWarpSpecializedILi5ELi2ELi2ENS5_IJNS4_1CILi2EEENSA_ILi1EEESC_EEEEENS5_IJNSA_ILi256EEESF_NSA_ILi32EEEEEENS_12float_e5m2_tENS5_IJlSC_lEEESI_SJ_NS4_8TiledMMAINS4_8MMA_AtomIJNS4_10MMA_TraitsINS4_25SM100_MMA_F8F6F4_2x1SM_SSEJSI_SI_fSF_SF_NS4_17integral_constantINS4_4UMMA5MajorELSQ_0EEESR_NSO_INSP_7ScaleInELSS_0EEEST_EEEEEENS4_6LayoutINS5_IJSC_SC_SC_EEENS5_IJNSA_ILi0EEESY_SY_EEEEENS5_IJNS4_10UnderscoreES11_S11_EEEEENS4_18SM100_TMA_2SM_LOADENS4_14ComposedLayoutINS4_7SwizzleILi1ELi4ELi3EEENS4_18smem_ptr_flag_bitsILi8EEENSW_INS5_IJNSA_ILi8EEESG_EEENS5_IJSG_SC_EEEEEEEvNS4_8identityES14_S1E_vS1F_EENS_8epilogue10collective18CollectiveEpilogueINS1H_23Sm100TmaWarpSpecializedILi4ELi2ELi64ELb0ELb0EEEJNS5_IJNSA_ILi128EEESF_SG_EEENS5_IJNSW_IS1M_SC_EENSW_INSA_ILi64EEESC_EEEEESI_SJ_SI_SJ_NS1H_6fusion15FusionCallbacksIS1L_NS1S_17LinearCombinationISI_fSI_fLNS_15FloatRoundStyleE2EEES1N_S1R_JEEENS4_5SM1004TMEM4LOAD26SM100_TMEM_LOAD_32dp32b64xENS4_13SM90_TMA_LOADENS15_INS16_ILi2ELi4ELi3EEES19_NSW_INS5_IJS1A_S1P_EEENS5_IJS1P_SC_EEEEEEENS4_39AutoVectorizingCopyWithAssumedAlignmentILi128EEENS4_14SM90_TMA_STOREES27_S29_S29_EEEvvEEEEvNT_6ParamsE)
        .other          _ZN7cutlass13device_kernelINS_4gemm6kernel13GemmUniversalIN4cute5tupleIJiiiiEEENS1_10collective13CollectiveMmaINS1_35MainloopSm100TmaUmmaWarpSpecializedILi5ELi2ELi2ENS5_IJNS4_1CILi2EEENSA_ILi1EEESC_EEEEENS5_IJNSA_ILi256EEESF_NSA_ILi32EEEEEENS_12float_e5m2_tENS5_IJlSC_lEEESI_SJ_NS4_8TiledMMAINS4_8MMA_AtomIJNS4_10MMA_TraitsINS4_25SM100_MMA_F8F6F4_2x1SM_SSEJSI_SI_fSF_SF_NS4_17integral_constantINS4_4UMMA5MajorELSQ_0EEESR_NSO_INSP_7ScaleInELSS_0EEEST_EEEEEENS4_6LayoutINS5_IJSC_SC_SC_EEENS5_IJNSA_ILi0EEESY_SY_EEEEENS5_IJNS4_10UnderscoreES11_S11_EEEEENS4_18SM100_TMA_2SM_LOADENS4_14ComposedLayoutINS4_7SwizzleILi1ELi4ELi3EEENS4_18smem_ptr_flag_bitsILi8EEENSW_INS5_IJNSA_ILi8EEESG_EEENS5_IJSG_SC_EEEEEEEvNS4_8identityES14_S1E_vS1F_EENS_8epilogue10collective18CollectiveEpilogueINS1H_23Sm100TmaWarpSpecializedILi4ELi2ELi64ELb0ELb0EEEJNS5_IJNSA_ILi128EEESF_SG_EEENS5_IJNSW_IS1M_SC_EENSW_INSA_ILi64EEESC_EEEEESI_SJ_SI_SJ_NS1H_6fusion15FusionCallbacksIS1L_NS1S_17LinearCombinationISI_fSI_fLNS_15FloatRoundStyleE2EEES1N_S1R_JEEENS4_5SM1004TMEM4LOAD26SM100_TMEM_LOAD_32dp32b64xENS4_13SM90_TMA_LOADENS15_INS16_ILi2ELi4ELi3EEES19_NSW_INS5_IJS1A_S1P_EEENS5_IJS1P_SC_EEEEEEENS4_39AutoVectorizingCopyWithAssumedAlignmentILi128EEENS4_14SM90_TMA_STOREES27_S29_S29_EEEvvEEEEvNT_6ParamsE,@"STO_CUDA_ENTRY STV_DEFAULT"
_ZN7cutlass13device_kernelINS_4gemm6kernel13GemmUniversalIN4cute5tupleIJiiiiEEENS1_10collective13CollectiveMmaINS1_35MainloopSm100TmaUmmaWarpSpecializedILi5ELi2ELi2ENS5_IJNS4_1CILi2EEENSA_ILi1EEESC_EEEEENS5_IJNSA_ILi256EEESF_NSA_ILi32EEEEEENS_12float_e5m2_tENS5_IJlSC_lEEESI_SJ_NS4_8TiledMMAINS4_8MMA_AtomIJNS4_10MMA_TraitsINS4_25SM100_MMA_F8F6F4_2x1SM_SSEJSI_SI_fSF_SF_NS4_17integral_constantINS4_4UMMA5MajorELSQ_0EEESR_NSO_INSP_7ScaleInELSS_0EEEST_EEEEEENS4_6LayoutINS5_IJSC_SC_SC_EEENS5_IJNSA_ILi0EEESY_SY_EEEEENS5_IJNS4_10UnderscoreES11_S11_EEEEENS4_18SM100_TMA_2SM_LOADENS4_14ComposedLayoutINS4_7SwizzleILi1ELi4ELi3EEENS4_18smem_ptr_flag_bitsILi8EEENSW_INS5_IJNSA_ILi8EEESG_EEENS5_IJSG_SC_EEEEEEEvNS4_8identityES14_S1E_vS1F_EENS_8epilogue10collective18CollectiveEpilogueINS1H_23Sm100TmaWarpSpecializedILi4ELi2ELi64ELb0ELb0EEEJNS5_IJNSA_ILi128EEESF_SG_EEENS5_IJNSW_IS1M_SC_EENSW_INSA_ILi64EEESC_EEEEESI_SJ_SI_SJ_NS1H_6fusion15FusionCallbacksIS1L_NS1S_17LinearCombinationISI_fSI_fLNS_15FloatRoundStyleE2EEES1N_S1R_JEEENS4_5SM1004TMEM4LOAD26SM100_TMEM_LOAD_32dp32b64xENS4_13SM90_TMA_LOADENS15_INS16_ILi2ELi4ELi3EEES19_NSW_INS5_IJS1A_S1P_EEENS5_IJS1P_SC_EEEEEEENS4_39AutoVectorizingCopyWithAssumedAlignmentILi128EEENS4_14SM90_TMA_STOREES27_S29_S29_EEEvvEEEEvNT_6ParamsE:
[----:B------:R-:W1:Y:S01]  /*0000*/  LDC R1, c[0x0][0x37c] ;  /* 0x0000df00ff017b82 */ /* 0x000e620000000800 */
[----:B------:R-:W2:Y:S01]  /*0010*/  S2R R185, SR_TID.X ;  /* 0x0000000000b97919 */ /* 0x000ea20000002100 */
[----:B------:R-:W3:Y:S06]  /*0020*/  LDCU.64 UR6, c[0x0][0x890] ;  /* 0x00011200ff0677ac */ /* 0x000eec0008000a00 */
[----:B------:R-:W4:Y:S01]  /*0030*/  S2UR UR37, SR_CgaCtaId ;  /* 0x00000000002579c3 */ /* 0x000f220000008800 */
[----:B------:R-:W-:Y:S02]  /*0040*/  PRMT R171, RZ, 0x7610, R171 ;  /* 0x00007610ffab7816 */ /* 0x000fe400000000ab */
[----:B------:R-:W-:Y:S01]  /*0050*/  ELECT P1, URZ, PT ;  /* 0x0000000000ff782f */ /* 0x000fe20003820000 */
[----:B------:R-:W1:Y:S01]  /*0060*/  LDCU.64 UR46, c[0x0][0x358] ;  /* 0x00006b00ff2e77ac */ /* 0x000e620008000a00 */
[----:B---3--:R-:W-:-:S04]  /*0070*/  UISETP.NE.U32.AND UP0, UPT, UR6, URZ, UPT ;  /* 0x000000ff0600728c */ /* 0x008fc8000bf05070 */
[----:B------:R-:W-:Y:S02]  /*0080*/  UISETP.NE.AND.EX UP0, UPT, UR7, URZ, UPT, UP0 ;  /* 0x000000ff0700728c */ /* 0x000fe4000bf05300 */
[----:B----4-:R-:W-:Y:S02]  /*0090*/  ULOP3.LUT UR5, UR37, 0x1, URZ, 0xc0, !UPT ;  /* 0x0000000125057892 */ /* 0x010fe4000f8ec0ff */
[----:B------:R-:W-:Y:S01]  /*00a0*/  ULOP3.LUT UR4, UR37, 0x1, URZ, 0x3c, !UPT ;  /* 0x0000000125047892 */ /* 0x000fe2000f8e3cff */
[----:B--2---:R-:W-:-:S05]  /*00b0*/  SHF.R.U32.HI R173, RZ, 0x5, R185 ;  /* 0x00000005ffad7819 */ /* 0x004fca00000116b9 */
[----:B------:R-:W2:Y:S02]  /*00c0*/  SHFL.IDX PT, R0, R173, RZ, 0x1f ;  /* 0x00001fffad007589 */ /* 0x000ea400000e0000 */
[----:B--2---:R-:W-:Y:S01]  /*00d0*/  R2UR UR10, R0 ;  /* 0x00000000000a72ca */ /* 0x004fe200000e0000 */
[----:B-1----:R-:W-:-:S14]  /*00e0*/  BRA.U UP0, `(.L_x_0) ;  /* 0x00000001002c7547 */ /* 0x002fdc000b800000 */
[----:B------:R-:W1:Y:S02]  /*00f0*/  LDCU.64 UR8, c[0x0][0x888] ;  /* 0x00011100ff0877ac */ /* 0x000e640008000a00 */
[----:B-1----:R-:W-:-:S04]  /*0100*/  UISETP.NE.U32.AND UP0, UPT, UR8, URZ, UPT ;  /* 0x000000ff0800728c */ /* 0x002fc8000bf05070 */
[----:B------:R-:W-:-:S09]  /*0110*/  UISETP.NE.AND.EX UP0, UPT, UR9, URZ, UPT, UP0 ;  /* 0x000000ff0900728c */ /* 0x000fd2000bf05300 */
[----:B------:R-:W-:Y:S05]  /*0120*/  BRA.U !UP0, `(.L_x_1) ;  /* 0x0000000108107547 */ /* 0x000fea000b800000 */
[----:B------:R-:W1:Y:S02]  /*0130*/  LDC.64 R2, c[0x0][0x888] ;  /* 0x00022200ff027b82 */ /* 0x000e640000000a00 */
[----:B-1----:R1:W5:Y:S01]  /*0140*/  LDG.E R81, desc[UR46][R2.64] ;  /* 0x0000002e02517981 */ /* 0x002362000c1e1900 */
[----:B------:R-:W-:Y:S01]  /*0150*/  HFMA2 R171, -RZ, RZ, 0, 5.9604644775390625e-08 ;  /* 0x00000001ffab7431 */ /* 0x000fe200000001ff */
[----:B------:R-:W-:Y:S05]  /*0160*/  BRA `(.L_x_0) ;  /* 0x00000000000c7947 */ /* 0x000fea0003800000 */
.L_x_1:
[----:B------:R-:W1:Y:S01]  /*0170*/  LDCU UR8, c[0x0][0x880] ;  /* 0x00011000ff0877ac */ /* 0x000e620008000800 */
[----:B------:R-:W-:Y:S01]  /*0180*/  HFMA2 R171, -RZ, RZ, 0, 5.9604644775390625e-08 ;  /* 0x00000001ffab7431 */ /* 0x000fe200000001ff */
[----:B-1----:R-:W-:-:S07]  /*0190*/  MOV R81, UR8 ;  /* 0x0000000800517c02 */ /* 0x002fce0008000f00 */
.L_x_0:
[----:B------:R-:W2:Y:S02]  /*01a0*/  LDCU.64 UR8, c[0x0][0x8b0] ;  /* 0x00011600ff0877ac */ /* 0x000ea40008000a00 */
[----:B--2---:R-:W-:-:S04]  /*01b0*/  UISETP.NE.U32.AND UP0, UPT, UR8, URZ, UPT ;  /* 0x000000ff0800728c */ /* 0x004fc8000bf05070 */
[----:B------:R-:W-:-:S09]  /*01c0*/  UISETP.NE.AND.EX UP0, UPT, UR9, URZ, UPT, UP0 ;  /* 0x000000ff0900728c */ /* 0x000fd2000bf05300 */
[----:B------:R-:W-:Y:S05]  /*01d0*/  BRA.U UP0, `(.L_x_2) ;  /* 0x0000000100247547 */ /* 0x000fea000b800000 */
[----:B------:R-:W2:Y:S02]  /*01e0*/  LDCU.64 UR8, c[0x0][0x8a8] ;  /* 0x00011500ff0877ac */ /* 0x000ea40008000a00 */
[----:B--2---:R-:W-:-:S04]  /*01f0*/  UISETP.NE.U32.AND UP0, UPT, UR8, URZ, UPT ;  /* 0x000000ff0800728c */ /* 0x004fc8000bf05070 */
[----:B------:R-:W-:-:S09]  /*0200*/  UISETP.NE.AND.EX UP0, UPT, UR9, URZ, UPT, UP0 ;  /* 0x000000ff0900728c */ /* 0x000fd2000bf05300 */
[----:B------:R-:W-:Y:S05]  /*0210*/  BRA.U !UP0, `(.L_x_3) ;  /* 0x00000001080c7547 */ /* 0x000fea000b800000 */
[----:B------:R-:W2:Y:S02]  /*0220*/  LDC.64 R78, c[0x0][0x8a8] ;  /* 0x00022a00ff4e7b82 */ /* 0x000ea40000000a00 */
[----:B--2---:R2:W5:Y:S01]  /*0230*/  LDG.E R78, desc[UR46][R78.64] ;  /* 0x0000002e4e4e7981 */ /* 0x004562000c1e1900 */
[----:B------:R-:W-:Y:S05]  /*0240*/  BRA `(.L_x_2) ;  /* 0x0000000000087947 */ /* 0x000fea0003800000 */
.L_x_3:
[----:B------:R-:W2:Y:S02]  /*0250*/  LDCU UR8, c[0x0][0x8a0] ;  /* 0x00011400ff0877ac */ /* 0x000ea40008000800 */
[----:B--2---:R-:W-:Y:S02]  /*0260*/  MOV R78, UR8 ;  /* 0x00000008004e7c02 */ /* 0x004fe40008000f00 */
.L_x_2:
[----:B------:R-:W-:Y:S01]  /*0270*/  IMAD.U32 R0, RZ, RZ, UR10 ;  /* 0x0000000aff007e24 */ /* 0x000fe2000f8e00ff */
[----:B------:R-:W-:Y:S04]  /*0280*/  BSSY.RECONVERGENT B0, `(.L_x_4) ;  /* 0x000000c000007945 */ /* 0x000fe80003800200 */
[C---:B------:R-:W-:Y:S02]  /*0290*/  ISETP.NE.OR P2, PT, R0.reuse, 0x1, !P1 ;  /* 0x000000010000780c */ /* 0x040fe40004f45670 */
[----:B------:R-:W-:-:S11]  /*02a0*/  ISETP.NE.OR P0, PT, R0, 0x3, !P1 ;  /* 0x000000030000780c */ /* 0x000fd60004f05670 */
[----:B------:R-:W-:Y:S05]  /*02b0*/  @P2 BRA `(.L_x_5) ;  /* 0x0000000000202947 */ /* 0x000fea0003800000 */
[----:B------:R-:W3:Y:S02]  /*02c0*/  LDCU.64 UR8, c[0x0][0x348] ;  /* 0x00006900ff0877ac */ /* 0x000ee40008000a00 */
[----:B---3--:R-:W-:Y:S02]  /*02d0*/  UIADD3 UR12, UP1, UPT, UR8, 0x80, URZ ;  /* 0x00000080080c7890 */ /* 0x008fe4000ff3e0ff */
[----:B------:R-:W-:Y:S02]  /*02e0*/  UIADD3 UR8, UP0, UPT, UR8, 0x180, URZ ;  /* 0x0000018008087890 */ /* 0x000fe4000ff1e0ff */
[----:B------:R-:W-:Y:S02]  /*02f0*/  UIADD3.X UR13, UPT, UPT, URZ, UR9, URZ, UP1, !UPT ;  /* 0x00000009ff0d7290 */ /* 0x000fe40008ffe4ff */
[----:B------:R-:W-:-:S07]  /*0300*/  UIADD3.X UR9, UPT, UPT, URZ, UR9, URZ, UP0, !UPT ;  /* 0x00000009ff097290 */ /* 0x000fce00087fe4ff */
[----:B------:R3:W-:Y:S02]  /*0310*/  UTMACCTL.PF [UR12] ;  /* 0x000000000c0079b9 */ /* 0x0007e40008040000 */
[----:B------:R3:W-:Y:S02]  /*0320*/  UTMACCTL.PF [UR8] ;  /* 0x00000000080079b9 */ /* 0x0007e40008040000 */
[----:B---3--:R-:W-:Y:S01]  /*0330*/  NOP ;  /* 0x0000000000007918 */ /* 0x008fe20000000000 */
.L_x_5:
[----:B------:R-:W-:Y:S05]  /*0340*/  BSYNC.RECONVERGENT B0 ;  /* 0x0000000000007941 */ /* 0x000fea0003800200 */
.L_x_4:
[----:B------:R-:W-:Y:S04]  /*0350*/  BSSY.RECONVERGENT B0, `(.L_x_6) ;  /* 0x000000a000007945 */ /* 0x000fe80003800200 */
        /* <DEDUP_REMOVED lines=9> */
.L_x_7:
[----:B------:R-:W-:Y:S05]  /*03f0*/  BSYNC.RECONVERGENT B0 ;  /* 0x0000000000007941 */ /* 0x000fea0003800200 */
.L_x_6:
[----:B------:R-:W3:Y:S01]  /*0400*/  LDCU.64 UR8, c[0x0][0x888] ;  /* 0x00011100ff0877ac */ /* 0x000ee20008000a00 */
[----:B------:R-:W-:Y:S02]  /*0410*/  UISETP.EQ.U32.AND UP1, UPT, UR6, URZ, UPT ;  /* 0x000000ff0600728c */ /* 0x000fe4000bf22070 */
[----:B------:R-:W-:Y:S02]  /*0420*/  UPLOP3.LUT UP5, UPT, UPT, UPT, UPT, 0x80, 0x8 ;  /* 0x000000000008789c */ /* 0x000fe40003faf070 */
[----:B---3--:R-:W-:-:S04]  /*0430*/  UISETP.NE.U32.AND UP0, UPT, UR8, URZ, UPT ;  /* 0x000000ff0800728c */ /* 0x008fc8000bf05070 */
[----:B------:R-:W-:-:S04]  /*0440*/  UISETP.NE.AND.EX UP0, UPT, UR9, URZ, UPT, UP0 ;  /* 0x000000ff0900728c */ /* 0x000fc8000bf05300 */
[----:B------:R-:W-:-:S04]  /*0450*/  UISETP.EQ.OR.EX UP2, UPT, UR7, URZ, !UP0, UP1 ;  /* 0x000000ff0700728c */ /* 0x000fc8000c742710 */
[----:B------:R-:W-:-:S05]  /*0460*/  UP2UR UR50, UPR, URZ, 0x4 ;  /* 0x00000004ff327883 */ /* 0x000fca0008000000 */
[----:B------:R-:W-:Y:S07]  /*0470*/  BRA.U !UP2, `(.L_x_8) ;  /* 0x000000010a207547 */ /* 0x000fee000b800000 */
[----:B------:R-:W-:Y:S01]  /*0480*/  UISETP.NE.U32.AND UP2, UPT, UR6, URZ, UPT ;  /* 0x000000ff0600728c */ /* 0x000fe2000bf45070 */
[----:B-----5:R-:W-:Y:S01]  /*0490*/  FSETP.NEU.AND P0, PT, R81, RZ, PT ;  /* 0x000000ff5100720b */ /* 0x020fe20003f0d000 */
[----:B------:R-:W-:Y:S02]  /*04a0*/  USEL UR6, URZ, 0xffffffff, UP0 ;  /* 0xffffffffff067887 */ /* 0x000fe40008000000 */
[----:B------:R-:W-:-:S10]  /*04b0*/  UISETP.NE.AND.EX UP2, UPT, UR7, URZ, UPT, UP2 ;  /* 0x000000ff0700728c */ /* 0x000fd4000bf45320 */
[----:B------:R-:W-:Y:S01]  /*04c0*/  VOTEU.ANY UP1, P0 ;  /* 0x0000000000ff7886 */ /* 0x000fe20000020100 */
[----:B------:R-:W-:-:S04]  /*04d0*/  @!UP2 USEL UR6, URZ, 0xffffffff, UP1 ;  /* 0xffffffffff06a887 */ /* 0x000fc80008800000 */
[----:B------:R-:W-:-:S04]  /*04e0*/  ULOP3.LUT UR6, UR6, 0x1, URZ, 0xc0, !UPT ;  /* 0x0000000106067892 */ /* 0x000fc8000f8ec0ff */
[----:B------:R-:W-:-:S11]  /*04f0*/  UISETP.NE.U32.AND UP5, UPT, UR6, 0x1, UPT ;  /* 0x000000010600788c */ /* 0x000fd6000bfa5070 */
.L_x_8:
[----:B------:R-:W3:Y:S01]  /*0500*/  SHFL.IDX PT, R0, R173, RZ, 0x1f ;  /* 0x00001fffad007589 */ /* 0x000ee200000e0000 */
[----:B------:R-:W-:-:S04]  /*0510*/  UISETP.NE.AND UP1, UPT, UR10, 0x2, UPT ;  /* 0x000000020a00788c */ /* 0x000fc8000bf25270 */
[----:B------:R-:W-:Y:S02]  /*0520*/  UISETP.EQ.AND UP2, UPT, UR5, URZ, !UP1 ;  /* 0x000000ff0500728c */ /* 0x000fe4000cf42270 */
[----:B------:R-:W-:-:S04]  /*0530*/  USEL UR6, URZ, 0x1, UP1 ;  /* 0x00000001ff067887 */ /* 0x000fc80008800000 */
[----:B------:R-:W-:Y:S02]  /*0540*/  PLOP3.LUT P5, PT, P1, PT, UP2, 0x80, 0x8 ;  /* 0x000000000008781c */ /* 0x000fe40000faf028 */
[----:B---3--:R-:W-:-:S13]  /*0550*/  ISETP.NE.AND P0, PT, R0, RZ, PT ;  /* 0x000000ff0000720c */ /* 0x008fda0003f05270 */
[----:B------:R-:W-:Y:S05]  /*0560*/  @P0 BRA `(.L_x_9) ;  /* 0x00000000004c0947 */ /* 0x000fea0003800000 */
[----:B------:R-:W-:Y:S01]  /*0570*/  UMOV UR8, 0x400 ;  /* 0x0000040000087882 */ /* 0x000fe20000000000 */
[----:B------:R-:W-:Y:S01]  /*0580*/  UMOV UR7, 0x1 ;  /* 0x0000000100077882 */ /* 0x000fe20000000000 */
[----:B------:R-:W-:Y:S02]  /*0590*/  ULEA UR8, UR37, UR8, 0x18 ;  /* 0x0000000825087291 */ /* 0x000fe4000f8ec0ff */
[----:B------:R-:W-:-:S04]  /*05a0*/  UIADD3 UR12, UPT, UPT, -UR7, 0x100000, URZ ;  /* 0x00100000070c7890 */ /* 0x000fc8000fffe1ff */
[----:B------:R-:W-:Y:S02]  /*05b0*/  USHF.L.U32 UR13, UR12, 0xb, URZ ;  /* 0x0000000b0c0d7899 */ /* 0x000fe400080006ff */
[----:B------:R-:W-:Y:S01]  /*05c0*/  USHF.L.U32 UR12, UR12, 0x1, URZ ;  /* 0x000000010c0c7899 */ /* 0x000fe200080006ff */
[----:B------:R-:W-:Y:S01]  /*05d0*/  ELECT P0, URZ, PT ;  /* 0x0000000000ff782f */ /* 0x000fe20003800000 */
[----:B------:R-:W3:Y:S10]  /*05e0*/  FENCE.VIEW.ASYNC.S ;  /* 0x00000000000073c6 */ /* 0x000ef40000000000 */
[----:B---3--:R3:W4:Y:S01]  /*05f0*/  SYNCS.EXCH.64 URZ, [UR8], UR12 ;  /* 0x0000000c08ff75b2 */ /* 0x0087220008000100 */
[----:B------:R3:W1:Y:S01]  /*0600*/  SYNCS.EXCH.64 URZ, [UR8+0x28], UR12 ;  /* 0x0000280c08ff75b2 */ /* 0x0006620008000100 */
        /* <DEDUP_REMOVED lines=8> */
[----:B------:R-:W-:Y:S01]  /*0690*/  NOP ;  /* 0x0000000000007918 */ /* 0x000fe20000000000 */
.L_x_9:
[----:B------:R-:W2:Y:S01]  /*06a0*/  SHFL.IDX PT, R0, R173, RZ, 0x1f ;  /* 0x00001fffad007589 */ /* 0x000ea200000e0000 */
[----:B------:R-:W-:Y:S01]  /*06b0*/  NOP ;  /* 0x0000000000007918 */ /* 0x000fe20000000000 */
[----:B--2---:R-:W-:-:S13]  /*06c0*/  ISETP.NE.AND P0, PT, R0, 0x1, PT ;  /* 0x000000010000780c */ /* 0x004fda0003f05270 */
[----:B------:R-:W-:Y:S05]  /*06d0*/  @P0 BRA `(.L_x_10) ;  /* 0x0000000000540947 */ /* 0x000fea0003800000 */
[----:B------:R-:W-:Y:S01]  /*06e0*/  UMOV UR9, 0x400 ;  /* 0x0000040000097882 */ /* 0x000fe20000000000 */
[----:B---3--:R-:W-:Y:S01]  /*06f0*/  UMOV UR8, 0x20 ;  /* 0x0000002000087882 */ /* 0x008fe20000000000 */
[----:B------:R-:W-:Y:S01]  /*0700*/  UMOV UR7, 0x80 ;  /* 0x0000008000077882 */ /* 0x000fe20000000000 */
[----:B------:R-:W-:Y:S02]  /*0710*/  ULEA UR9, UR37, UR9, 0x18 ;  /* 0x0000000925097291 */ /* 0x000fe4000f8ec0ff */
[----:B------:R-:W-:-:S04]  /*0720*/  UIADD3 UR12, UPT, UPT, -UR8, 0x100000, URZ ;  /* 0x00100000080c7890 */ /* 0x000fc8000fffe1ff */
[----:B------:R-:W-:Y:S02]  /*0730*/  USHF.L.U32 UR13, UR12, 0xb, URZ ;  /* 0x0000000b0c0d7899 */ /* 0x000fe400080006ff */
[----:B------:R-:W-:Y:S02]  /*0740*/  USHF.L.U32 UR12, UR12, 0x1, URZ ;  /* 0x000000010c0c7899 */ /* 0x000fe400080006ff */
[----:B------:R-:W-:-:S04]  /*0750*/  UIADD3 UR14, UPT, UPT, -UR7, 0x100000, URZ ;  /* 0x00100000070e7890 */ /* 0x000fc8000fffe1ff */
[----:B------:R-:W-:Y:S02]  /*0760*/  USHF.L.U32 UR15, UR14, 0xb, URZ ;  /* 0x0000000b0e0f7899 */ /* 0x000fe400080006ff */
[----:B------:R-:W-:Y:S01]  /*0770*/  USHF.L.U32 UR14, UR14, 0x1, URZ ;  /* 0x000000010e0e7899 */ /* 0x000fe200080006ff */
[----:B------:R-:W-:Y:S01]  /*0780*/  ELECT P0, URZ, PT ;  /* 0x0000000000ff782f */ /* 0x000fe20003800000 */
[----:B------:R-:W2:Y:S02]  /*0790*/  FENCE.VIEW.ASYNC.S ;  /* 0x00000000000073c6 */ /* 0x000ea40000000000 */
[----:B--2---:R2:W3:Y:S08]  /*07a0*/  SYNCS.EXCH.64 URZ, [UR9+0x50], UR12 ;  /* 0x0000500c09ff75b2 */ /* 0x0044f00008000100 */
        /* <DEDUP_REMOVED lines=8> */
.L_x_10:
[----:B------:R-:W4:Y:S01]  /*0830*/  SHFL.IDX PT, R0, R173, RZ, 0x1f ;  /* 0x00001fffad007589 */ /* 0x000f2200000e0000 */
[----:B------:R-:W-:Y:S01]  /*0840*/  NOP ;  /* 0x0000000000007918 */ /* 0x000fe20000000000 */
[----:B----4-:R-:W-:-:S13]  /*0850*/  ISETP.NE.AND P0, PT, R0, 0x3, PT ;  /* 0x000000030000780c */ /* 0x010fda0003f05270 */
[----:B------:R-:W-:Y:S05]  /*0860*/  @P0 BRA `(.L_x_11) ;  /* 0x00000000002c0947 */ /* 0x000fea0003800000 */
[----:B---3--:R-:W-:Y:S01]  /*0870*/  UMOV UR8, 0x400 ;  /* 0x0000040000087882 */ /* 0x008fe20000000000 */
[----:B------:R-:W-:Y:S01]  /*0880*/  UMOV UR7, 0x20 ;  /* 0x0000002000077882 */ /* 0x000fe20000000000 */
[----:B------:R-:W-:Y:S02]  /*0890*/  ULEA UR8, UR37, UR8, 0x18 ;  /* 0x0000000825087291 */ /* 0x000fe4000f8ec0ff */
[----:B--2---:R-:W-:-:S04]  /*08a0*/  UIADD3 UR12, UPT, UPT, -UR7, 0x100000, URZ ;  /* 0x00100000070c7890 */ /* 0x004fc8000fffe1ff */
[----:B------:R-:W-:Y:S02]  /*08b0*/  USHF.L.U32 UR13, UR12, 0xb, URZ ;  /* 0x0000000b0c0d7899 */ /* 0x000fe400080006ff */
[----:B------:R-:W-:Y:S01]  /*08c0*/  USHF.L.U32 UR12, UR12, 0x1, URZ ;  /* 0x000000010c0c7899 */ /* 0x000fe200080006ff */
[----:B------:R-:W-:Y:S01]  /*08d0*/  ELECT P0, URZ, PT ;  /* 0x0000000000ff782f */ /* 0x000fe20003800000 */
[----:B------:R-:W2:Y:S10]  /*08e0*/  FENCE.VIEW.ASYNC.S ;  /* 0x00000000000073c6 */ /* 0x000eb40000000000 */
[----:B--2---:R4:W2:Y:S01]  /*08f0*/  SYNCS.EXCH.64 URZ, [UR8+0x90], UR12 ;  /* 0x0000900c08ff75b2 */ /* 0x0048a20008000100 */
[----:B------:R4:W3:Y:S02]  /*0900*/  SYNCS.EXCH.64 URZ, [UR8+0x98], UR12 ;  /* 0x0000980c08ff75b2 */ /* 0x0008e40008000100 */
[----:B----4-:R-:W-:Y:S01]  /*0910*/  NOP ;  /* 0x0000000000007918 */ /* 0x010fe20000000000 */
.L_x_11:
[----:B------:R-:W4:Y:S01]  /*0920*/  SHFL.IDX PT, R0, R173, RZ, 0x1f ;  /* 0x00001fffad007589 */ /* 0x000f2200000e0000 */
[----:B------:R-:W-:Y:S01]  /*0930*/  NOP ;  /* 0x0000000000007918 */ /* 0x000fe20000000000 */
[----:B----4-:R-:W-:-:S13]  /*0940*/  ISETP.NE.AND P0, PT, R0, 0x4, PT ;  /* 0x000000040000780c */ /* 0x010fda0003f05270 */
[----:B------:R-:W-:Y:S05]  /*0950*/  @P0 BRA `(.L_x_12) ;  /* 0x0000000000480947 */ /* 0x000fea0003800000 */
[----:B--2---:R-:W-:Y:S01]  /*0960*/  UMOV UR9, 0x1e0 ;  /* 0x000001e000097882 */ /* 0x004fe20000000000 */
[----:B---3--:R-:W-:Y:S01]  /*0970*/  UMOV UR8, 0x400 ;  /* 0x0000040000087882 */ /* 0x008fe20000000000 */
[----:B------:R-:W-:Y:S01]  /*0980*/  USEL UR9, UR9, 0x1a0, UP5 ;  /* 0x000001a009097887 */ /* 0x000fe2000a800000 */
        /* <DEDUP_REMOVED lines=10> */
[----:B--2---:R4:W2:Y:S08]  /*0a30*/  SYNCS.EXCH.64 URZ, [UR8+0xa0], UR12 ;  /* 0x0000a00c08ff75b2 */ /* 0x0048b00008000100 */
[----:B------:R4:W3:Y:S01]  /*0a40*/  SYNCS.EXCH.64 URZ, [UR8+0xb0], UR14 ;  /* 0x0000b00e08ff75b2 */ /* 0x0008e20008000100 */
[----:B------:R4:W1:Y:S01]  /*0a50*/  SYNCS.EXCH.64 URZ, [UR8+0xa8], UR12 ;  /* 0x0000a80c08ff75b2 */ /* 0x0008620008000100 */
[----:B------:R4:W1:Y:S02]  /*0a60*/  SYNCS.EXCH.64 URZ, [UR8+0xb8], UR14 ;  /* 0x0000b80e08ff75b2 */ /* 0x0008640008000100 */
[----:B----4-:R-:W-:Y:S01]  /*0a70*/  NOP ;  /* 0x0000000000007918 */ /* 0x010fe20000000000 */
.L_x_12:
[----:B------:R-:W4:Y:S01]  /*0a80*/  SHFL.IDX PT, R0, R173, RZ, 0x1f ;  /* 0x00001fffad007589 */ /* 0x000f2200000e0000 */
[----:B------:R-:W-:Y:S01]  /*0a90*/  NOP ;  /* 0x0000000000007918 */ /* 0x000fe20000000000 */
[----:B----4-:R-:W-:-:S13]  /*0aa0*/  ISETP.NE.AND P0, PT, R0, 0x5, PT ;  /* 0x000000050000780c */ /* 0x010fda0003f05270 */
[----:B------:R-:W-:Y:S05]  /*0ab0*/  @P0 BRA `(.L_x_13) ;  /* 0x0000000000440947 */ /* 0x000fea0003800000 */
[----:B--2---:R-:W-:Y:S01]  /*0ac0*/  UMOV UR9, 0x400 ;  /* 0x0000040000097882 */ /* 0x004fe20000000000 */
        /* <DEDUP_REMOVED lines=16> */
.L_x_13:
[----:B------:R-:W4:Y:S01]  /*0bd0*/  SHFL.IDX PT, R0, R173, RZ, 0x1f ;  /* 0x00001fffad007589 */ /* 0x000f2200000e0000 */
[----:B------:R-:W-:Y:S01]  /*0be0*/  ISETP.NE.OR P1, PT, RZ, UR10, !P1 ;  /* 0x0000000aff007c0c */ /* 0x000fe2000cf25670 */
        /* <DEDUP_REMOVED lines=12> */
[----:B------:R4:W3:Y:S01]  /*0cb0*/  SYNCS.EXCH.64 URZ, [UR8+0xf0], UR12 ;  /* 0x0000f00c08ff75b2 */ /* 0x0008e20008000100 */
[----:B------:R4:W1:Y:S01]  /*0cc0*/  SYNCS.EXCH.64 URZ, [UR8+0xe8], UR12 ;  /* 0x0000e80c08ff75b2 */ /* 0x0008620008000100 */
[----:B------:R4:W1:Y:S02]  /*0cd0*/  SYNCS.EXCH.64 URZ, [UR8+0xf8], UR12 ;  /* 0x0000f80c08ff75b2 */ /* 0x0008640008000100 */
[----:B----4-:R-:W-:Y:S01]  /*0ce0*/  NOP ;  /* 0x0000000000007918 */ /* 0x010fe20000000000 */
.L_x_14:
[----:B------:R-:W-:Y:S01]  /*0cf0*/  VOTEU.ALL UP1, P1 ;  /* 0x0000000000ff7886 */ /* 0x000fe20000820000 */
[----:B---3--:R-:W3:Y:S01]  /*0d00*/  LDCU UR8, c[0x0][0x36c] ;  /* 0x00006d80ff0877ac */ /* 0x008ee20008000800 */
[----:B------:R-:W-:Y:S01]  /*0d10*/  NOP ;  /* 0x0000000000007918 */ /* 0x000fe20000000000 */
[----:B------:R-:W-:Y:S01]  /*0d20*/  LOP3.LUT R10, R185, 0x1f, RZ, 0xc0, !PT ;  /* 0x0000001fb90a7812 */ /* 0x000fe200078ec0ff */
[----:B--2---:R-:W-:Y:S01]  /*0d30*/  UMOV UR12, 0x20 ;  /* 0x00000020000c7882 */ /* 0x004fe20000000000 */
[----:B------:R-:W-:Y:S01]  /*0d40*/  @!UP1 UMOV UR7, 0x400 ;  /* 0x0000040000079882 */ /* 0x000fe20000000000 */
[----:B------:R-:W-:-:S04]  /*0d50*/  @!UP1 UIADD3 UR12, UPT, UPT, -UR12, 0x100000, URZ ;  /* 0x001000000c0c9890 */ /* 0x000fc8000fffe1ff */
[----:B------:R-:W-:Y:S02]  /*0d60*/  @!UP1 USHF.L.U32 UR13, UR12, 0xb, URZ ;  /* 0x0000000b0c0d9899 */ /* 0x000fe400080006ff */
[----:B------:R-:W-:Y:S02]  /*0d70*/  @!UP1 USHF.L.U32 UR12, UR12, 0x1, URZ ;  /* 0x000000010c0c9899 */ /* 0x000fe400080006ff */
[----:B------:R-:W-:Y:S01]  /*0d80*/  @!UP1 ULEA UR7, UR37, UR7, 0x18 ;  /* 0x0000000725079291 */ /* 0x000fe2000f8ec0ff */
[----:B------:R-:W-:Y:S01]  /*0d90*/  VOTEU.ALL UP1, P1 ;  /* 0x0000000000ff7886 */ /* 0x000fe20000820000 */
[----:B------:R-:W-:Y:S01]  /*0da0*/  UISETP.NE.AND UP4, UPT, UR10, URZ, UPT ;  /* 0x000000ff0a00728c */ /* 0x000fe2000bf85270 */
[----:B------:R-:W2:Y:S09]  /*0db0*/  FENCE.VIEW.ASYNC.S ;  /* 0x00000000000073c6 */ /* 0x000eb20000000000 */
[----:B--2---:R2:W4:Y:S01]  /*0dc0*/  @!UP1 SYNCS.EXCH.64 URZ, [UR7+0x100], UR12 ;  /* 0x0001000c07ff95b2 */ /* 0x0045220008000100 */
[----:B---3--:R-:W-:-:S09]  /*0dd0*/  UISETP.EQ.U32.AND UP1, UPT, UR8, 0x1, UPT ;  /* 0x000000010800788c */ /* 0x008fd2000bf22070 */
[----:B------:R-:W-:Y:S05]  /*0de0*/  BRA.U !UP1, `(.L_x_15) ;  /* 0x0000000109087547 */ /* 0x000fea000b800000 */
[----:B-1--4-:R-:W-:Y:S01]  /*0df0*/  UCGABAR_ARV ;  /* 0x00000000000079c7 */ /* 0x012fe20008000000 */
[----:B------:R-:W-:Y:S05]  /*0e00*/  BRA `(.L_x_16) ;  /* 0x0000000000047947 */ /* 0x000fea0003800000 */
.L_x_15:
[----:B-1--4-:R-:W-:Y:S01]  /*0e10*/  NOP ;  /* 0x0000000000007918 */ /* 0x012fe20000000000 */
.L_x_16:
[----:B------:R-:W1:Y:S01]  /*0e20*/  S2R R20, SR_CTAID.Y ;  /* 0x0000000000147919 */ /* 0x000e620000002600 */
[----:B------:R-:W-:-:S05]  /*0e30*/  CS2R.32 R170, SR_CgaSize ;  /* 0x0000000000aa7805 */ /* 0x000fca0000008a00 */
[----:B------:R-:W-:-:S05]  /*0e40*/  IMAD R170, R170, -0xa0, RZ ;  /* 0xffffff60aaaa7824 */ /* 0x000fca00078e02ff */
[----:B--2---:R-:W-:-:S14]  /*0e50*/  R2UR UR7, R170 ;  /* 0x00000000aa0772ca */ /* 0x004fdc00000e0000 */
[----:B------:R-:W2:Y:S01]  /*0e60*/  LDCU UR7, c[0x0][UR7+0x2b4] ;  /* 0x00005680070777ac */ /* 0x000ea20008000800 */
[----:B------:R-:W-:-:S05]  /*0e70*/  CS2R.32 R0, SR_CgaSize ;  /* 0x0000000000007805 */ /* 0x000fca0000008a00 */
[----:B------:R-:W-:-:S06]  /*0e80*/  IMAD R0, R0, -0xa0, RZ ;  /* 0xffffff6000007824 */ /* 0x000fcc00078e02ff */
[----:B------:R-:W3:Y:S01]  /*0e90*/  LDC R0, c[0x0][R0+0x2a4] ;  /* 0x0000a90000007b82 */ /* 0x000ee20000000800 */
[----:B------:R-:W-:Y:S01]  /*0ea0*/  PRMT R8, RZ, 0x7610, R8 ;  /* 0x00007610ff087816 */ /* 0x000fe20000000008 */
[----:B------:R-:W4:Y:S01]  /*0eb0*/  S2R R11, SR_CTAID.X ;  /* 0x00000000000b7919 */ /* 0x000f220000002500 */
[----:B------:R-:W-:-:S05]  /*0ec0*/  CS2R.32 R170, SR_CgaSize ;  /* 0x0000000000aa7805 */ /* 0x000fca0000008a00 */
[----:B------:R-:W-:-:S05]  /*0ed0*/  IMAD R170, R170, -0xa0, RZ ;  /* 0xffffff60aaaa7824 */ /* 0x000fca00078e02ff */
[----:B------:R-:W-:-:S14]  /*0ee0*/  R2UR UR8, R170 ;  /* 0x00000000aa0872ca */ /* 0x000fdc00000e0000 */
[----:B------:R-:W3:Y:S01]  /*0ef0*/  LDCU UR8, c[0x0][UR8+0x2b0] ;  /* 0x00005600080877ac */ /* 0x000ee20008000800 */
[----:B------:R-:W-:Y:S01]  /*0f00*/  UISETP.NE.AND UP2, UPT, UR10, 0x2, UPT ;  /* 0x000000020a00788c */ /* 0x000fe2000bf45270 */
[----:B------:R-:W2:Y:S01]  /*0f10*/  LDC R9, c[0x0][0xb24] ;  /* 0x0002c900ff097b82 */ /* 0x000ea20000000800 */
[----:B------:R-:W-:-:S05]  /*0f20*/  CS2R.32 R2, SR_CgaSize ;  /* 0x0000000000027805 */ /* 0x000fca0000008a00 */
[----:B------:R-:W-:-:S06]  /*0f30*/  IMAD R2, R2, -0xa0, RZ ;  /* 0xffffff6002027824 */ /* 0x000fcc00078e02ff */
[----:B------:R-:W3:Y:S08]  /*0f40*/  LDC R2, c[0x0][R2+0x2a0] ;  /* 0x0000a80002027b82 */ /* 0x000ef00000000800 */
[----:B------:R-:W3:Y:S01]  /*0f50*/  LDC R72, c[0x0][0xb24] ;  /* 0x0002c900ff487b82 */ /* 0x000ee20000000800 */
[----:B-1----:R-:W-:-:S07]  /*0f60*/  I2FP.F32.U32 R3, R20 ;  /* 0x0000001400037245 */ /* 0x002fce0000201000 */
[----:B------:R-:W1:Y:S01]  /*0f70*/  S2UR UR36, SR_CTAID.Z ;  /* 0x00000000002479c3 */ /* 0x000e620000002700 */
[----:B--2---:R-:W-:Y:S01]  /*0f80*/  ISETP.GE.AND P0, PT, R9, 0x1, PT ;  /* 0x000000010900780c */ /* 0x004fe20003f06270 */
[----:B----4-:R-:W-:Y:S01]  /*0f90*/  IMAD.MOV.U32 R21, RZ, RZ, R11 ;  /* 0x000000ffff157224 */ /* 0x010fe200078e000b */
[----:B------:R-:W-:Y:S01]  /*0fa0*/  I2FP.F32.U32 R4, R11 ;  /* 0x0000000b00047245 */ /* 0x000fe20000201000 */
[----:B------:R-:W-:Y:S01]  /*0fb0*/  FMUL R3, R3, UR7 ;  /* 0x0000000703037c20 */ /* 0x000fe20008400000 */
[----:B------:R-:W2:Y:S03]  /*0fc0*/  LDCU UR7, c[0x0][0xb30] ;  /* 0x00016600ff0777ac */ /* 0x000ea60008000800 */
[----:B---3--:R-:W-:Y:S01]  /*0fd0*/  FMUL R4, R4, UR8 ;  /* 0x0000000804047c20 */ /* 0x008fe20008400000 */
[----:B------:R-:W3:Y:S08]  /*0fe0*/  F2I.U32.TRUNC.NTZ R147, R3 ;  /* 0x0000000300937305 */ /* 0x000ef0000020f000 */
[----:B------:R-:W4:Y:S01]  /*0ff0*/  F2I.U32.TRUNC.NTZ R170, R4 ;  /* 0x0000000400aa7305 */ /* 0x000f22000020f000 */
[----:B--2---:R-:W-:Y:S01]  /*1000*/  UISETP.NE.AND UP3, UPT, UR7, 0x1, UPT ;  /* 0x000000010700788c */ /* 0x004fe2000bf65270 */
[----:B---3--:R-:W-:-:S05]  /*1010*/  IADD3 R147, PT, PT, -R147, RZ, RZ ;  /* 0x000000ff93937210 */ /* 0x008fca0007ffe1ff */
[----:B------:R-:W-:Y:S01]  /*1020*/  IMAD R147, R0, R147, R20 ;  /* 0x0000009300937224 */ /* 0x000fe200078e0214 */
[----:B------:R-:W-:Y:S01]  /*1030*/  PRMT R0, RZ, 0x7610, R0 ;  /* 0x00007610ff007816 */ /* 0x000fe20000000000 */
[----:B----4-:R-:W-:-:S04]  /*1040*/  IMAD.MOV R170, RZ, RZ, -R170 ;  /* 0x000000ffffaa7224 */ /* 0x010fc800078e0aaa */
[----:B------:R-:W-:Y:S01]  /*1050*/  IMAD R170, R2, R170, R11 ;  /* 0x000000aa02aa7224 */ /* 0x000fe200078e020b */
[----:B-1----:R-:W-:Y:S06]  /*1060*/  BRA.U UP4, `(.L_x_17) ;  /* 0x0000000104247547 */ /* 0x002fec000b800000 */
[----:B------:R-:W-:Y:S01]  /*1070*/  ISETP.NE.AND P1, PT, R147, RZ, PT ;  /* 0x000000ff9300720c */ /* 0x000fe20003f25270 */
[----:B------:R-:W-:Y:S01]  /*1080*/  IMAD.MOV.U32 R0, RZ, RZ, 0x3 ;  /* 0x00000003ff007424 */ /* 0x000fe200078e00ff */
[C---:B------:R-:W-:Y:S02]  /*1090*/  LOP3.LUT R3, R170.reuse, 0xfffffffe, RZ, 0xc0, !PT ;  /* 0xfffffffeaa037812 */ /* 0x040fe400078ec0ff */
[----:B------:R-:W-:Y:S02]  /*10a0*/  ISETP.LT.U32.OR P1, PT, R170, 0x2, !P1 ;  /* 0x00000002aa00780c */ /* 0x000fe40004f21470 */
[----:B------:R-:W-:Y:S02]  /*10b0*/  SHF.L.U32 R0, R0, R3, RZ ;  /* 0x0000000300007219 */ /* 0x000fe400000006ff */
[----:B------:R-:W-:Y:S02]  /*10c0*/  SEL R5, RZ, 0x1, !P1 ;  /* 0x00000001ff057807 */ /* 0x000fe40004800000 */
[----:B------:R-:W-:-:S05]  /*10d0*/  SEL R2, RZ, 0x2, !P1 ;  /* 0x00000002ff027807 */ /* 0x000fca0004800000 */
[----:B------:R-:W-:-:S05]  /*10e0*/  IMAD.IADD R2, R5, 0x1, R2 ;  /* 0x0000000105027824 */ /* 0x000fca00078e0202 */
[----:B------:R-:W-:Y:S02]  /*10f0*/  PRMT R8, R2, 0x7610, R8 ;  /* 0x0000761002087816 */ /* 0x000fe40000000008 */
.L_x_17:
[----:B------:R-:W-:Y:S05]  /*1100*/  @!P0 BRA `(.L_x_18) ;  /* 0x0000000000b88947 */ /* 0x000fea0003800000 */
[----:B------:R-:W1:Y:S01]  /*1110*/  LDC.64 R4, c[0x0][0xb18] ;  /* 0x0002c600ff047b82 */ /* 0x000e620000000a00 */
[----:B------:R-:W-:-:S07]  /*1120*/  ISETP.NE.AND P0, PT, R9, 0x1, PT ;  /* 0x000000010900780c */ /* 0x000fce0003f05270 */
[----:B------:R-:W2:Y:S08]  /*1130*/  LDC R14, c[0x0][0xb0c] ;  /* 0x0002c300ff0e7b82 */ /* 0x000eb00000000800 */
[----:B------:R-:W3:Y:S08]  /*1140*/  LDC R13, c[0x0][0x370] ;  /* 0x0000dc00ff0d7b82 */ /* 0x000ef00000000800 */
[----:B------:R-:W4:Y:S01]  /*1150*/  LDC R16, c[0x0][0x374] ;  /* 0x0000dd00ff107b82 */ /* 0x000f220000000800 */
[----:B-1----:R-:W-:-:S07]  /*1160*/  ISETP.NE.AND P1, PT, R4, 0x1, PT ;  /* 0x000000010400780c */ /* 0x002fce0003f25270 */
[----:B------:R-:W3:Y:S01]  /*1170*/  LDC.64 R6, c[0x0][0xb10] ;  /* 0x0002c400ff067b82 */ /* 0x000ee20000000a00 */
[----:B--2---:R-:W-:-:S07]  /*1180*/  ISETP.NE.AND P2, PT, R14, 0x1, PT ;  /* 0x000000010e00780c */ /* 0x004fce0003f45270 */
[----:B------:R-:W1:Y:S08]  /*1190*/  LDC R12, c[0x0][0xb20] ;  /* 0x0002c800ff0c7b82 */ /* 0x000e700000000800 */
[----:B------:R-:W2:Y:S01]  /*11a0*/  LDC.64 R2, c[0x0][0xb28] ;  /* 0x0002ca00ff027b82 */ /* 0x000ea20000000a00 */
[----:B----4-:R-:W-:-:S04]  /*11b0*/  IMAD.HI.U32 R15, R16, R5, RZ ;  /* 0x00000005100f7227 */ /* 0x010fc800078e00ff */
[----:B------:R-:W-:-:S04]  /*11c0*/  IMAD.HI.U32 R5, R20, R5, RZ ;  /* 0x0000000514057227 */ /* 0x000fc800078e00ff */
[----:B---3--:R-:W-:-:S04]  /*11d0*/  IMAD.HI.U32 R18, R13, R6, RZ ;  /* 0x000000060d127227 */ /* 0x008fc800078e00ff */
[C---:B------:R-:W-:Y:S01]  /*11e0*/  IMAD.HI.U32 R22, R11.reuse, R6, RZ ;  /* 0x000000060b167227 */ /* 0x040fe200078e00ff */
[-C--:B------:R-:W-:Y:S02]  /*11f0*/  @P2 SHF.R.U32.HI R13, RZ, R7.reuse, R18 ;  /* 0x00000007ff0d2219 */ /* 0x080fe40000011612 */
[-C--:B-1----:R-:W-:Y:S02]  /*1200*/  @P1 SHF.R.U32.HI R16, RZ, R12.reuse, R15 ;  /* 0x0000000cff101219 */ /* 0x082fe4000001160f */
[----:B------:R-:W-:Y:S02]  /*1210*/  SHF.R.U32.HI R5, RZ, R12, R5 ;  /* 0x0000000cff057219 */ /* 0x000fe40000011605 */
[----:B------:R-:W-:Y:S02]  /*1220*/  SHF.R.U32.HI R22, RZ, R7, R22 ;  /* 0x00000007ff167219 */ /* 0x000fe40000011616 */
[----:B------:R-:W-:Y:S01]  /*1230*/  SEL R5, R20, R5, !P1 ;  /* 0x0000000514057207 */ /* 0x000fe20004800000 */
[----:B--2---:R-:W-:Y:S01]  /*1240*/  IMAD.HI.U32 R18, R16, R2, RZ ;  /* 0x0000000210127227 */ /* 0x004fe200078e00ff */
[----:B------:R-:W-:-:S02]  /*1250*/  SEL R21, R11, R22, !P2 ;  /* 0x000000160b157207 */ /* 0x000fc40005000000 */
[----:B------:R-:W-:Y:S01]  /*1260*/  IADD3 R7, PT, PT, -R5, RZ, RZ ;  /* 0x000000ff05077210 */ /* 0x000fe20007ffe1ff */
[----:B------:R-:W-:Y:S01]  /*1270*/  IMAD.HI.U32 R6, R13, R2, RZ ;  /* 0x000000020d067227 */ /* 0x000fe200078e00ff */
[----:B------:R-:W-:-:S03]  /*1280*/  @P0 SHF.R.U32.HI R16, RZ, R3, R18 ;  /* 0x00000003ff100219 */ /* 0x000fc60000011612 */
[----:B------:R-:W-:Y:S01]  /*1290*/  IMAD R7, R4, R7, R20 ;  /* 0x0000000704077224 */ /* 0x000fe200078e0214 */
[----:B------:R-:W-:Y:S01]  /*12a0*/  @P0 SHF.R.U32.HI R13, RZ, R3, R6 ;  /* 0x00000003ff0d0219 */ /* 0x000fe20000011606 */
[----:B------:R-:W-:-:S04]  /*12b0*/  IMAD R16, R16, R9, RZ ;  /* 0x0000000910107224 */ /* 0x000fc800078e02ff */
[----:B------:R-:W-:Y:S01]  /*12c0*/  IMAD R6, R13, R9, RZ ;  /* 0x000000090d067224 */ /* 0x000fe200078e02ff */
[----:B------:R-:W-:-:S04]  /*12d0*/  ISETP.GE.AND P1, PT, R5, R16, PT ;  /* 0x000000100500720c */ /* 0x000fc80003f26270 */
[----:B------:R-:W-:Y:S01]  /*12e0*/  ISETP.GE.OR P1, PT, R21, R6, P1 ;  /* 0x000000061500720c */ /* 0x000fe20000f26670 */
[----:B------:R-:W-:-:S05]  /*12f0*/  IMAD.HI.U32 R6, R5, R2, RZ ;  /* 0x0000000205067227 */ /* 0x000fca00078e00ff */
[----:B------:R-:W-:-:S04]  /*1300*/  SHF.R.U32.HI R6, RZ, R3, R6 ;  /* 0x00000003ff067219 */ /* 0x000fc80000011606 */
[----:B------:R-:W-:-:S03]  /*1310*/  SEL R6, R5, R6, !P0 ;  /* 0x0000000605067207 */ /* 0x000fc60004000000 */
[----:B------:R-:W-:Y:S01]  /*1320*/  @!P1 IMAD.HI.U32 R12, R21, R2, RZ ;  /* 0x00000002150c9227 */ /* 0x000fe200078e00ff */
[----:B------:R-:W-:-:S04]  /*1330*/  IADD3 R2, PT, PT, -R6, RZ, RZ ;  /* 0x000000ff06027210 */ /* 0x000fc80007ffe1ff */
[----:B------:R-:W-:Y:S01]  /*1340*/  @!P1 SHF.R.U32.HI R12, RZ, R3, R12 ;  /* 0x00000003ff0c9219 */ /* 0x000fe2000001160c */
[----:B------:R-:W-:-:S03]  /*1350*/  IMAD R2, R9, R2, R5 ;  /* 0x0000000209027224 */ /* 0x000fc600078e0205 */
[----:B------:R-:W-:-:S05]  /*1360*/  @!P1 SEL R3, R21, R12, !P0 ;  /* 0x0000000c15039207 */ /* 0x000fca0004000000 */
[--C-:B------:R-:W-:Y:S02]  /*1370*/  @!P1 IMAD.IADD R6, R6, 0x1, -R3.reuse ;  /* 0x0000000106069824 */ /* 0x100fe400078e0a03 */
[----:B------:R-:W-:Y:S01]  /*1380*/  @!P1 IMAD R3, R2, R13, R3 ;  /* 0x0000000d02039224 */ /* 0x000fe200078e0203 */
[----:B------:R-:W-:Y:S01]  /*1390*/  IADD3 R2, PT, PT, -R21, RZ, RZ ;  /* 0x000000ff15027210 */ /* 0x000fe20007ffe1ff */
[----:B------:R-:W-:Y:S02]  /*13a0*/  @!P1 IMAD R5, R6, R9, R21 ;  /* 0x0000000906059224 */ /* 0x000fe400078e0215 */
[----:B------:R-:W-:Y:S02]  /*13b0*/  @!P1 IMAD.MOV.U32 R21, RZ, RZ, R3 ;  /* 0x000000ffff159224 */ /* 0x000fe400078e0003 */
[----:B------:R-:W-:Y:S02]  /*13c0*/  IMAD R2, R14, R2, R11 ;  /* 0x000000020e027224 */ /* 0x000fe400078e020b */
[----:B------:R-:W-:-:S02]  /*13d0*/  IMAD R20, R5, R4, R7 ;  /* 0x0000000405147224 */ /* 0x000fc400078e0207 */
[----:B------:R-:W-:Y:S02]  /*13e0*/  IMAD R21, R21, R14, R2 ;  /* 0x0000000e15157224 */ /* 0x000fe400078e0202 */
.L_x_18:
[----:B------:R-:W-:Y:S05]  /*13f0*/  BRA.U UP3, `(.L_x_19) ;  /* 0x0000000103407547 */ /* 0x000fea000b800000 */
[----:B------:R-:W1:Y:S08]  /*1400*/  LDC.64 R4, c[0x0][0xb10] ;  /* 0x0002c400ff047b82 */ /* 0x000e700000000a00 */
[----:B------:R-:W2:Y:S08]  /*1410*/  LDC.64 R2, c[0x0][0xb18] ;  /* 0x0002c600ff027b82 */ /* 0x000eb00000000a00 */
[----:B------:R-:W3:Y:S08]  /*1420*/  LDC R6, c[0x0][0xb20] ;  /* 0x0002c800ff067b82 */ /* 0x000ef00000000800 */
[----:B------:R-:W4:Y:S01]  /*1430*/  LDC R12, c[0x0][0xb0c] ;  /* 0x0002c300ff0c7b82 */ /* 0x000f220000000800 */
[----:B-1----:R-:W-:-:S05]  /*1440*/  IMAD.HI.U32 R4, R21, R4, RZ ;  /* 0x0000000415047227 */ /* 0x002fca00078e00ff */
[----:B------:R-:W-:Y:S01]  /*1450*/  SHF.R.U32.HI R4, RZ, R5, R4 ;  /* 0x00000005ff047219 */ /* 0x000fe20000011604 */
[----:B--2---:R-:W-:Y:S01]  /*1460*/  IMAD.HI.U32 R3, R20, R3, RZ ;  /* 0x0000000314037227 */ /* 0x004fe200078e00ff */
[----:B------:R-:W-:-:S04]  /*1470*/  ISETP.NE.AND P0, PT, R2, 0x1, PT ;  /* 0x000000010200780c */ /* 0x000fc80003f05270 */
[----:B---3--:R-:W-:-:S04]  /*1480*/  SHF.R.U32.HI R3, RZ, R6, R3 ;  /* 0x00000006ff037219 */ /* 0x008fc80000011603 */
[----:B------:R-:W-:Y:S02]  /*1490*/  SEL R3, R20, R3, !P0 ;  /* 0x0000000314037207 */ /* 0x000fe40004000000 */
[----:B----4-:R-:W-:-:S04]  /*14a0*/  ISETP.NE.AND P1, PT, R12, 0x1, PT ;  /* 0x000000010c00780c */ /* 0x010fc80003f25270 */
[----:B------:R-:W-:-:S05]  /*14b0*/  SEL R6, R21, R4, !P1 ;  /* 0x0000000415067207 */ /* 0x000fca0004800000 */
[----:B------:R-:W-:Y:S02]  /*14c0*/  IMAD.IADD R4, R3, 0x1, -R6 ;  /* 0x0000000103047824 */ /* 0x000fe400078e0a06 */
[----:B------:R-:W-:Y:S02]  /*14d0*/  IMAD.IADD R3, R6, 0x1, -R3 ;  /* 0x0000000106037824 */ /* 0x000fe400078e0a03 */
[----:B------:R-:W-:Y:S02]  /*14e0*/  IMAD R21, R4, R12, R21 ;  /* 0x0000000c04157224 */ /* 0x000fe400078e0215 */
[----:B------:R-:W-:Y:S02]  /*14f0*/  IMAD R20, R3, R2, R20 ;  /* 0x0000000203147224 */ /* 0x000fe400078e0214 */
.L_x_19:
[----:B------:R-:W-:Y:S05]  /*1500*/  BRA.U !UP1, `(.L_x_20) ;  /* 0x00000001090c7547 */ /* 0x000fea000b800000 */
[----:B------:R-:W-:Y:S01]  /*1510*/  UCGABAR_WAIT ;  /* 0x0000000000007dc7 */ /* 0x000fe20008000000 */
[----:B------:R-:W-:Y:S01]  /*1520*/  CCTL.IVALL ;  /* 0x00000000ff00798f */ /* 0x000fe20002000000 */
[----:B------:R-:W-:Y:S05]  /*1530*/  BRA `(.L_x_21) ;  /* 0x0000000000047947 */ /* 0x000fea0003800000 */
.L_x_20:
[----:B------:R-:W-:Y:S06]  /*1540*/  BAR.SYNC.DEFER_BLOCKING 0x0 ;  /* 0x0000000000007b1d */ /* 0x000fec0000010000 */
.L_x_21:
[----:B------:R-:W-:Y:S05]  /*1550*/  BRA.U UP2, `(.L_x_22) ;  /* 0x0000001102c87547 */ /* 0x000fea000b800000 */
[----:B------:R-:W1:Y:S01]  /*1560*/  LDCU UR4, c[0x0][0x38c] ;  /* 0x00007180ff0477ac */ /* 0x000e620008000800 */
[----:B------:R-:W2:Y:S01]  /*1570*/  LDC R9, c[0x0][0x370] ;  /* 0x0000dc00ff097b82 */ /* 0x000ea20000000800 */
[----:B------:R-:W-:Y:S01]  /*1580*/  IMAD.SHL.U32 R16, R11, 0x80, RZ ;  /* 0x000000800b107824 */ /* 0x000fe200078e00ff */
[----:B------:R-:W-:Y:S01]  /*1590*/  PLOP3.LUT P1, PT, PT, PT, UP5, 0x80, 0x8 ;  /* 0x000000000008781c */ /* 0x000fe20003f2f058 */
[----:B------:R-:W-:Y:S01]  /*15a0*/  UISETP.NE.AND UP1, UPT, UR10, URZ, UPT ;  /* 0x000000ff0a00728c */ /* 0x000fe2000bf25270 */
[----:B------:R-:W-:Y:S01]  /*15b0*/  ISETP.NE.AND P4, PT, R10, RZ, P5 ;  /* 0x000000ff0a00720c */ /* 0x000fe20002f85270 */
[----:B------:R-:W-:Y:S01]  /*15c0*/  IMAD.MOV.U32 R15, RZ, RZ, 0x1 ;  /* 0x00000001ff0f7424 */ /* 0x000fe200078e00ff */
[----:B------:R-:W-:Y:S01]  /*15d0*/  PLOP3.LUT P1, PT, P1, PT, PT, 0x8, 0x80 ;  /* 0x000000000080781c */ /* 0x000fe20000f2e170 */
[----:B------:R-:W-:Y:S01]  /*15e0*/  IMAD.MOV.U32 R14, RZ, RZ, RZ ;  /* 0x000000ffff0e7224 */ /* 0x000fe200078e00ff */
[----:B------:R-:W3:Y:S01]  /*15f0*/  LDC R0, c[0x0][0x374] ;  /* 0x0000dd00ff007b82 */ /* 0x000ee20000000800 */
[----:B------:R-:W-:Y:S01]  /*1600*/  CS2R R12, SRZ ;  /* 0x00000000000c7805 */ /* 0x000fe2000001ff00 */
[----:B------:R-:W-:Y:S01]  /*1610*/  IMAD.MOV.U32 R10, RZ, RZ, 0x1 ;  /* 0x00000001ff0a7424 */ /* 0x000fe200078e00ff */
[----:B------:R-:W-:Y:S01]  /*1620*/  LOP3.LUT R16, R16, 0x80, RZ, 0xc0, !PT ;  /* 0x0000008010107812 */ /* 0x000fe200078ec0ff */
[----:B------:R-:W4:Y:S01]  /*1630*/  LDCU.64 UR14, c[0x0][0x348] ;  /* 0x00006900ff0e77ac */ /* 0x000f220008000a00 */
[----:B------:R-:W-:-:S02]  /*1640*/  USEL UR22, UR6, 0x2, UP1 ;  /* 0x0000000206167887 */ /* 0x000fc40008800000 */
[----:B-1----:R-:W-:Y:S01]  /*1650*/  UIADD3 UR5, UPT, UPT, UR4, 0x1f, URZ ;  /* 0x0000001f04057890 */ /* 0x002fe2000fffe0ff */
[----:B------:R-:W-:-:S03]  /*1660*/  UMOV UR23, URZ ;  /* 0x000000ff00177c82 */ /* 0x000fc60008000000 */
[----:B------:R-:W-:-:S04]  /*1670*/  USHF.R.S32.HI UR7, URZ, 0x1f, UR5 ;  /* 0x0000001fff077899 */ /* 0x000fc80008011405 */
[----:B------:R-:W-:Y:S02]  /*1680*/  ULEA.HI UR7, UR7, UR5, URZ, 0x5 ;  /* 0x0000000507077291 */ /* 0x000fe4000f8f28ff */
[----:B------:R-:W-:Y:S02]  /*1690*/  UIADD3 UR5, UPT, UPT, UR4, -0x1, URZ ;  /* 0xffffffff04057890 */ /* 0x000fe4000fffe0ff */
[----:B------:R-:W-:Y:S02]  /*16a0*/  USHF.R.S32.HI UR7, URZ, 0x5, UR7 ;  /* 0x00000005ff077899 */ /* 0x000fe40008011407 */
[----:B------:R-:W-:Y:S02]  /*16b0*/  UISETP.GE.U32.AND UP2, UPT, UR5, -0x3f, UPT ;  /* 0xffffffc10500788c */ /* 0x000fe4000bf46070 */
[----:B------:R-:W-:Y:S02]  /*16c0*/  UISETP.LT.U32.AND UP0, UPT, UR7, 0x5, UPT ;  /* 0x000000050700788c */ /* 0x000fe4000bf01070 */
[----:B------:R-:W-:-:S02]  /*16d0*/  UIADD3 UR4, UPT, UPT, UR4, 0x3e, URZ ;  /* 0x0000003e04047890 */ /* 0x000fc4000fffe0ff */
[----:B------:R-:W-:-:S04]  /*16e0*/  USEL UR5, UR7, 0x5, UP0 ;  /* 0x0000000507057887 */ /* 0x000fc80008000000 */
[----:B------:R-:W-:Y:S02]  /*16f0*/  UIADD3 UR21, UPT, UPT, UR5, -0x1, URZ ;  /* 0xffffffff05157890 */ /* 0x000fe4000fffe0ff */
[----:B------:R-:W-:Y:S02]  /*1700*/  @UP2 UIADD3 UR21, UPT, UPT, UR5, URZ, URZ ;  /* 0x000000ff05152290 */ /* 0x000fe4000fffe0ff */
[----:B------:R-:W-:Y:S02]  /*1710*/  UIADD3 UR24, UPT, UPT, UR7, -UR5, URZ ;  /* 0x8000000507187290 */ /* 0x000fe4000fffe0ff */
[----:B------:R-:W-:Y:S02]  /*1720*/  UIADD3 UR13, UPT, UPT, UR21, 0x1, URZ ;  /* 0x00000001150d7890 */ /* 0x000fe4000fffe0ff */
[----:B--2-4-:R-:W-:-:S12]  /*1730*/  UIADD3 UR21, UPT, UPT, -UR21, URZ, URZ ;  /* 0x000000ff15157290 */ /* 0x014fd8000fffe1ff */
.L_x_42:
[----:B------:R-:W-:Y:S01]  /*1740*/  UISETP.NE.AND UP0, UPT, UR37, URZ, UPT ;  /* 0x000000ff2500728c */ /* 0x000fe2000bf05270 */
[----:B------:R-:W1:Y:S08]  /*1750*/  S2UR UR37, SR_CgaCtaId ;  /* 0x00000000002579c3 */ /* 0x000e700000008800 */
[----:B------:R-:W-:Y:S05]  /*1760*/  BRA.U UP0, `(.L_x_23) ;  /* 0x0000000100347547 */ /* 0x000fea000b800000 */
[----:B------:R-:W2:Y:S01]  /*1770*/  S2R R2, SR_CgaCtaId ;  /* 0x0000000000027919 */ /* 0x000ea20000008800 */
[----:B------:R-:W-:-:S04]  /*1780*/  MOV R3, 0x400 ;  /* 0x0000040000037802 */ /* 0x000fc80000000f00 */
[----:B--2---:R-:W-:Y:S02]  /*1790*/  LEA R3, R2, R3, 0x18 ;  /* 0x0000000302037211 */ /* 0x004fe400078ec0ff */
[----:B------:R-:W-:-:S03]  /*17a0*/  SHF.L.U32 R2, R10, 0x1f, RZ ;  /* 0x0000001f0a027819 */ /* 0x000fc600000006ff */
[----:B------:R-:W-:-:S04]  /*17b0*/  IMAD R3, R12, 0x8, R3 ;  /* 0x000000080c037824 */ /* 0x000fc800078e0203 */
[----:B------:R-:W2:Y:S02]  /*17c0*/  SYNCS.PHASECHK.TRANS64.TRYWAIT P0, [R3+URZ+0xf0], R2 ;  /* 0x0000f002030075a7 */ /* 0x000ea400080011ff */
[----:B--2---:R-:W-:Y:S05]  /*17d0*/  @!P0 BRA `(.L_x_24) ;  /* 0x0000009c00b08947 */ /* 0x004fea0003800000 */
.L_x_145:
[----:B------:R-:W-:Y:S01]  /*17e0*/  VIADD R12, R12, 0x1 ;  /* 0x000000010c0c7836 */ /* 0x000fe20000000000 */
[----:B------:R2:W-:Y:S04]  /*17f0*/  SYNCS.ARRIVE.TRANS64.A1T0 RZ, [R3+URZ+0xe0], RZ ;  /* 0x0000e0ff03ff79a7 */ /* 0x0005e800081000ff */
[----:B------:R-:W-:-:S04]  /*1800*/  ISETP.NE.AND P0, PT, R12, 0x2, PT ;  /* 0x000000020c00780c */ /* 0x000fc80003f05270 */
[----:B------:R-:W-:Y:S02]  /*1810*/  SEL R12, R12, RZ, P0 ;  /* 0x000000ff0c0c7207 */ /* 0x000fe40000000000 */
[----:B--2---:R-:W-:-:S04]  /*1820*/  SEL R3, RZ, 0x1, P0 ;  /* 0x00000001ff037807 */ /* 0x004fc80000000000 */
[----:B------:R-:W-:-:S07]  /*1830*/  LOP3.LUT R10, R10, R3, RZ, 0x3c, !PT ;  /* 0x000000030a0a7212 */ /* 0x000fce00078e3cff */
.L_x_23:
[----:B------:R-:W-:Y:S01]  /*1840*/  UMOV UR6, 0x400 ;  /* 0x0000040000067882 */ /* 0x000fe20000000000 */
[----:B------:R-:W-:Y:S01]  /*1850*/  LEA.HI R3, R21, R21, RZ, 0x1 ;  /* 0x0000001515037211 */ /* 0x000fe200078f08ff */
[----:B-1----:R-:W-:Y:S01]  /*1860*/  ULEA UR6, UR37, UR6, 0x18 ;  /* 0x0000000625067291 */ /* 0x002fe2000f8ec0ff */
[----:B------:R-:W-:Y:S01]  /*1870*/  SHF.L.U32 R2, R15, 0x1f, RZ ;  /* 0x0000001f0f027819 */ /* 0x000fe200000006ff */
[----:B------:R-:W-:Y:S01]  /*1880*/  UISETP.GE.U32.AND UP0, UPT, UR4, 0x3f, UPT ;  /* 0x0000003f0400788c */ /* 0x000fe2000bf06070 */
[C---:B------:R-:W-:Y:S01]  /*1890*/  R2UR UR9, R16.reuse ;  /* 0x00000000100972ca */ /* 0x040fe200000e0000 */
[----:B------:R-:W-:Y:S01]  /*18a0*/  ULEA UR8, UR23, UR6, 0x3 ;  /* 0x0000000617087291 */ /* 0x000fe2000f8e18ff */
[----:B------:R-:W-:Y:S01]  /*18b0*/  IMAD.SHL.U32 R3, R3, 0x80, RZ ;  /* 0x0000008003037824 */ /* 0x000fe200078e00ff */
[----:B------:R-:W-:Y:S01]  /*18c0*/  R2UR UR11, R16 ;  /* 0x00000000100b72ca */ /* 0x000fe200000e0000 */
[----:B------:R-:W-:-:S03]  /*18d0*/  UMOV UR25, URZ ;  /* 0x000000ff00197c82 */ /* 0x000fc60008000000 */
[----:B------:R-:W-:-:S03]  /*18e0*/  R2UR UR35, R3 ;  /* 0x00000000032372ca */ /* 0x000fc600000e0000 */
[----:B------:R1:W2:Y:S01]  /*18f0*/  SYNCS.PHASECHK.TRANS64.TRYWAIT P0, [UR8+0x28], R2 ;  /* 0x00002802ff0075a7 */ /* 0x0002a20008001108 */
[----:B------:R-:W-:-:S09]  /*1900*/  R2UR UR8, R20 ;  /* 0x00000000140872ca */ /* 0x000fd200000e0000 */
[----:B------:R-:W-:-:S04]  /*1910*/  ULOP3.LUT UR35, UR9, 0xffffff00, UR35, 0xf8, !UPT ;  /* 0xffffff0009237892 */ /* 0x000fc8000f8ef823 */
[----:B------:R-:W-:Y:S01]  /*1920*/  ULEA UR11, UR8, UR11, 0x8 ;  /* 0x0000000b080b7291 */ /* 0x000fe2000f8e40ff */
[----:B------:R-:W-:Y:S11]  /*1930*/  BRA.U !UP0, `(.L_x_25) ;  /* 0x0000000108bc7547 */ /* 0x000ff6000b800000 */
[----:B------:R-:W-:Y:S01]  /*1940*/  UMOV UR16, UR21 ;  /* 0x0000001500107c82 */ /* 0x000fe20008000000 */
[----:B------:R-:W-:Y:S01]  /*1950*/  UMOV UR17, UR23 ;  /* 0x0000001700117c82 */ /* 0x000fe20008000000 */
[----:B------:R-:W-:-:S05]  /*1960*/  UMOV UR34, URZ ;  /* 0x000000ff00227c82 */ /* 0x000fca0008000000 */
.L_x_31:
[----:B------:R-:W-:Y:S01]  /*1970*/  ULEA UR33, UR17, UR6, 0x3 ;  /* 0x0000000611217291 */ /* 0x000fe2000f8e18ff */
[----:B------:R-:W-:Y:S01]  /*1980*/  @P5 MOV R3, 0x4000 ;  /* 0x0000400000035802 */ /* 0x000fe20000000f00 */
[----:B-12-4-:R-:W-:Y:S10]  /*1990*/  @P0 BRA `(.L_x_26) ;  /* 0x00000000000c0947 */ /* 0x016ff40003800000 */
[----:B------:R-:W-:-:S04]  /*19a0*/  SHF.L.U32 R5, R15, 0x1f, RZ ;  /* 0x0000001f0f057819 */ /* 0x000fc800000006ff */
[----:B------:R-:W2:Y:S02]  /*19b0*/  SYNCS.PHASECHK.TRANS64.TRYWAIT P0, [UR33+0x28], R5 ;  /* 0x00002805ff0075a7 */ /* 0x000ea40008001121 */
[----:B--2---:R-:W-:Y:S05]  /*19c0*/  @!P0 BRA `(.L_x_27) ;  /* 0x0000009c00488947 */ /* 0x004fea0003800000 */
.L_x_26:
[----:B------:R2:W-:Y:S01]  /*19d0*/  @P5 SYNCS.ARRIVE.TRANS64 RZ, [UR33], R3 ;  /* 0x00000003ffff59a7 */ /* 0x0005e20008000021 */
[----:B------:R-:W-:Y:S02]  /*19e0*/  ULOP3.LUT UR8, UR22, 0x2, URZ, 0xfc, !UPT ;  /* 0x0000000216087892 */ /* 0x000fe4000f8efcff */
[----:B------:R-:W-:Y:S02]  /*19f0*/  UIADD3 UR16, UPT, UPT, UR16, 0x1, URZ ;  /* 0x0000000110107890 */ /* 0x000fe4000fffe0ff */
[----:B------:R-:W-:Y:S02]  /*1a00*/  UISETP.NE.AND UP0, UPT, UR8, 0x2, UPT ;  /* 0x000000020800788c */ /* 0x000fe4000bf05270 */
[----:B------:R-:W-:-:S07]  /*1a10*/  UISETP.NE.AND UP2, UPT, UR16, 0x1, UPT ;  /* 0x000000011000788c */ /* 0x000fce000bf45270 */
[----:B------:R-:W-:Y:S05]  /*1a20*/  BRA.U UP0, `(.L_x_28) ;  /* 0x0000000100047547 */ /* 0x000fea000b800000 */
[----:B------:R-:W-:Y:S05]  /*1a30*/  BPT.TRAP 0x1 ;  /* 0x000000040000795c */ /* 0x000fea0000300000 */
.L_x_28:
[----:B------:R-:W-:Y:S04]  /*1a40*/  BSSY.RECONVERGENT B0, `(.L_x_29) ;  /* 0x0000003000007945 */ /* 0x000fe80003800200 */
[----:B------:R-:W-:Y:S05]  /*1a50*/  @!P4 BRA `(.L_x_30) ;  /* 0x000000000004c947 */ /* 0x000fea0003800000 */
[----:B------:R-:W-:Y:S05]  /*1a60*/  BPT.TRAP 0x1 ;  /* 0x000000040000795c */ /* 0x000fea0000300000 */
.L_x_30:
[----:B------:R-:W-:Y:S05]  /*1a70*/  BSYNC.RECONVERGENT B0 ;  /* 0x0000000000007941 */ /* 0x000fea0003800200 */
.L_x_29:
[----:B------:R-:W-:Y:S02]  /*1a80*/  UIADD3 UR23, UPT, UPT, UR17, 0x1, URZ ;  /* 0x0000000111177890 */ /* 0x000fe4000fffe0ff */
[----:B------:R-:W-:Y:S02]  /*1a90*/  UIADD3 UR28, UP1, UPT, UR14, 0x80, URZ ;  /* 0x000000800e1c7890 */ /* 0x000fe4000ff3e0ff */
[----:B------:R-:W-:Y:S02]  /*1aa0*/  UISETP.NE.AND UP0, UPT, UR23, 0x5, UPT ;  /* 0x000000051700788c */ /* 0x000fe4000bf05270 */
[----:B------:R-:W-:Y:S02]  /*1ab0*/  ULOP3.LUT UR33, UR33, 0xfefffff8, URZ, 0xc0, !UPT ;  /* 0xfefffff821217892 */ /* 0x000fe4000f8ec0ff */
[----:B------:R-:W-:Y:S02]  /*1ac0*/  USEL UR9, URZ, 0x1, UP0 ;  /* 0x00000001ff097887 */ /* 0x000fe40008000000 */
[----:B------:R-:W-:-:S02]  /*1ad0*/  USEL UR23, UR23, URZ, UP0 ;  /* 0x000000ff17177287 */ /* 0x000fc40008000000 */
[----:B------:R-:W-:Y:S02]  /*1ae0*/  UIADD3 UR26, UP0, UPT, UR14, 0x180, URZ ;  /* 0x000001800e1a7890 */ /* 0x000fe4000ff1e0ff */
[----:B------:R-:W-:Y:S01]  /*1af0*/  ULEA UR8, UR23, UR6, 0x3 ;  /* 0x0000000617087291 */ /* 0x000fe2000f8e18ff */
[----:B------:R-:W-:Y:S01]  /*1b00*/  LOP3.LUT R15, R15, UR9, RZ, 0x3c, !PT ;  /* 0x000000090f0f7c12 */ /* 0x000fe2000f8e3cff */
[----:B------:R-:W-:Y:S02]  /*1b10*/  UIADD3.X UR29, UPT, UPT, URZ, UR15, URZ, UP1, !UPT ;  /* 0x0000000fff1d7290 */ /* 0x000fe40008ffe4ff */
[----:B------:R-:W-:Y:S01]  /*1b20*/  UIADD3.X UR27, UPT, UPT, URZ, UR15, URZ, UP0, !UPT ;  /* 0x0000000fff1b7290 */ /* 0x000fe200087fe4ff */
[----:B-1----:R-:W-:Y:S01]  /*1b30*/  SHF.L.U32 R2, R15, 0x1f, RZ ;  /* 0x0000001f0f027819 */ /* 0x002fe200000006ff */
[----:B------:R-:W-:Y:S01]  /*1b40*/  UMOV UR18, 0x0 ;  /* 0x0000000000127882 */ /* 0x000fe20000000000 */
[----:B------:R-:W-:Y:S01]  /*1b50*/  UMOV UR19, 0x10000000 ;  /* 0x1000000000137882 */ /* 0x000fe20000000000 */
[----:B------:R-:W-:Y:S01]  /*1b60*/  UMOV UR10, UR34 ;  /* 0x00000022000a7c82 */ /* 0x000fe20008000000 */
[----:B------:R4:W1:Y:S01]  /*1b70*/  SYNCS.PHASECHK.TRANS64.TRYWAIT P0, [UR8+0x28], R2 ;  /* 0x00002802ff0075a7 */ /* 0x0008620008001108 */
[----:B------:R-:W-:Y:S01]  /*1b80*/  ULEA UR8, UR17, UR6, 0xc ;  /* 0x0000000611087291 */ /* 0x000fe2000f8e60ff */
[----:B------:R-:W-:Y:S01]  /*1b90*/  UMOV UR12, UR36 ;  /* 0x00000024000c7c82 */ /* 0x000fe20008000000 */
[----:B------:R-:W-:-:S02]  /*1ba0*/  UMOV UR9, UR33 ;  /* 0x0000002100097c82 */ /* 0x000fc40008000000 */
[----:B------:R-:W-:Y:S02]  /*1bb0*/  UIADD3 UR32, UPT, UPT, UR8, 0xc400, URZ ;  /* 0x0000c40008207890 */ /* 0x000fe4000fffe0ff */
[----:B------:R-:W-:Y:S01]  /*1bc0*/  UIADD3 UR8, UPT, UPT, UR8, 0x11400, URZ ;  /* 0x0001140008087890 */ /* 0x000fe2000fffe0ff */
[----:B------:R-:W-:Y:S01]  /*1bd0*/  UMOV UR25, UR13 ;  /* 0x0000000d00197c82 */ /* 0x000fe20008000000 */
[----:B------:R-:W-:-:S05]  /*1be0*/  UMOV UR17, UR23 ;  /* 0x0000001700117c82 */ /* 0x000fca0008000000 */
[----:B------:R2:W-:Y:S02]  /*1bf0*/  UTMALDG.3D.2CTA [UR32], [UR28], desc[UR18] ;  /* 0x000012201c0075b4 */ /* 0x0005e40008211000 */
[----:B------:R4:W-:Y:S01]  /*1c00*/  UTMALDG.3D.2CTA [UR8], [UR26], desc[UR18] ;  /* 0x000012081a0075b4 */ /* 0x0009e20008211000 */
[----:B--2---:R-:W-:Y:S01]  /*1c10*/  UIADD3 UR34, UPT, UPT, UR34, 0x20, URZ ;  /* 0x0000002022227890 */ /* 0x004fe2000fffe0ff */
[----:B------:R-:W-:Y:S11]  /*1c20*/  BRA.U UP2, `(.L_x_31) ;  /* 0xfffffffd02507547 */ /* 0x000ff6000b83ffff */
.L_x_25:
[----:B----4-:R-:W-:Y:S01]  /*1c30*/  ULEA UR8, UR23, UR6, 0x3 ;  /* 0x0000000617087291 */ /* 0x010fe2000f8e18ff */
[----:B-1----:R-:W-:Y:S01]  /*1c40*/  SHF.L.U32 R2, R15, 0x1f, RZ ;  /* 0x0000001f0f027819 */ /* 0x002fe200000006ff */
[----:B------:R-:W-:Y:S01]  /*1c50*/  @!P1 SYNCS.ARRIVE.TRANS64.A1T0 RZ, [UR6+0x98], RZ ;  /* 0x000098ffffff99a7 */ /* 0x000fe20008100006 */
[----:B------:R-:W-:-:S06]  /*1c60*/  UISETP.GT.AND UP0, UPT, UR7, UR5, UPT ;  /* 0x000000050700728c */ /* 0x000fcc000bf04270 */
[----:B--2---:R1:W2:Y:S03]  /*1c70*/  SYNCS.PHASECHK.TRANS64.TRYWAIT P0, [UR8+0x28], R2 ;  /* 0x00002802ff0075a7 */ /* 0x0042a60008001108 */
[----:B------:R-:W-:Y:S05]  /*1c80*/  BRA.U !UP0, `(.L_x_32) ;  /* 0x0000000108bc7547 */ /* 0x000fea000b800000 */
[----:B------:R-:W-:Y:S01]  /*1c90*/  UIADD3 UR26, UPT, UPT, UR24, UR25, URZ ;  /* 0x00000019181a7290 */ /* 0x000fe2000fffe0ff */
[----:B------:R-:W-:-:S11]  /*1ca0*/  UMOV UR27, UR23 ;  /* 0x00000017001b7c82 */ /* 0x000fd60008000000 */
.L_x_38:
[----:B------:R-:W-:Y:S01]  /*1cb0*/  ULEA UR17, UR27, UR6, 0x3 ;  /* 0x000000061b117291 */ /* 0x000fe2000f8e18ff */
[----:B--2---:R-:W-:Y:S01]  /*1cc0*/  @P5 MOV R3, 0x4000 ;  /* 0x0000400000035802 */ /* 0x004fe20000000f00 */
[----:B-12---:R-:W-:Y:S10]  /*1cd0*/  @P0 BRA `(.L_x_33) ;  /* 0x00000000000c0947 */ /* 0x006ff40003800000 */
[----:B------:R-:W-:-:S04]  /*1ce0*/  SHF.L.U32 R5, R15, 0x1f, RZ ;  /* 0x0000001f0f057819 */ /* 0x000fc800000006ff */
[----:B------:R-:W2:Y:S02]  /*1cf0*/  SYNCS.PHASECHK.TRANS64.TRYWAIT P0, [UR17+0x28], R5 ;  /* 0x00002805ff0075a7 */ /* 0x000ea40008001111 */
[----:B--2---:R-:W-:Y:S05]  /*1d00*/  @!P0 BRA `(.L_x_34) ;  /* 0x0000009800908947 */ /* 0x004fea0003800000 */
.L_x_33:
[----:B------:R2:W-:Y:S01]  /*1d10*/  @P5 SYNCS.ARRIVE.TRANS64 RZ, [UR17], R3 ;  /* 0x00000003ffff59a7 */ /* 0x0005e20008000011 */
[----:B------:R-:W-:-:S04]  /*1d20*/  ULOP3.LUT UR8, UR22, 0x2, URZ, 0xfc, !UPT ;  /* 0x0000000216087892 */ /* 0x000fc8000f8efcff */
[----:B------:R-:W-:-:S09]  /*1d30*/  UISETP.NE.AND UP0, UPT, UR8, 0x2, UPT ;  /* 0x000000020800788c */ /* 0x000fd2000bf05270 */
[----:B------:R-:W-:Y:S05]  /*1d40*/  BRA.U UP0, `(.L_x_35) ;  /* 0x0000000100047547 */ /* 0x000fea000b800000 */
[----:B------:R-:W-:Y:S05]  /*1d50*/  BPT.TRAP 0x1 ;  /* 0x000000040000795c */ /* 0x000fea0000300000 */
.L_x_35:
[----:B------:R-:W-:Y:S04]  /*1d60*/  BSSY.RECONVERGENT B0, `(.L_x_36) ;  /* 0x0000003000007945 */ /* 0x000fe80003800200 */
[----:B------:R-:W-:Y:S05]  /*1d70*/  @!P4 BRA `(.L_x_37) ;  /* 0x000000000004c947 */ /* 0x000fea0003800000 */
[----:B------:R-:W-:Y:S05]  /*1d80*/  BPT.TRAP 0x1 ;  /* 0x000000040000795c */ /* 0x000fea0000300000 */
.L_x_37:
[----:B------:R-:W-:Y:S05]  /*1d90*/  BSYNC.RECONVERGENT B0 ;  /* 0x0000000000007941 */ /* 0x000fea0003800200 */
.L_x_36:
[----:B------:R-:W-:Y:S02]  /*1da0*/  UIADD3 UR23, UPT, UPT, UR27, 0x1, URZ ;  /* 0x000000011b177890 */ /* 0x000fe4000fffe0ff */
[----:B------:R-:W-:Y:S02]  /*1db0*/  UIADD3 UR32, UP1, UPT, UR14, 0x80, URZ ;  /* 0x000000800e207890 */ /* 0x000fe4000ff3e0ff */
[----:B------:R-:W-:Y:S02]  /*1dc0*/  UISETP.NE.AND UP0, UPT, UR23, 0x5, UPT ;  /* 0x000000051700788c */ /* 0x000fe4000bf05270 */
[----:B------:R-:W-:Y:S02]  /*1dd0*/  USHF.L.U32 UR18, UR25, 0x5, URZ ;  /* 0x0000000519127899 */ /* 0x000fe400080006ff */
[----:B------:R-:W-:Y:S02]  /*1de0*/  USEL UR9, URZ, 0x1, UP0 ;  /* 0x00000001ff097887 */ /* 0x000fe40008000000 */
[----:B------:R-:W-:-:S02]  /*1df0*/  USEL UR23, UR23, URZ, UP0 ;  /* 0x000000ff17177287 */ /* 0x000fc40008000000 */
[----:B------:R-:W-:Y:S02]  /*1e00*/  UIADD3 UR30, UP0, UPT, UR14, 0x180, URZ ;  /* 0x000001800e1e7890 */ /* 0x000fe4000ff1e0ff */
[----:B------:R-:W-:Y:S01]  /*1e10*/  ULEA UR8, UR23, UR6, 0x3 ;  /* 0x0000000617087291 */ /* 0x000fe2000f8e18ff */
[----:B------:R-:W-:Y:S01]  /*1e20*/  LOP3.LUT R15, R15, UR9, RZ, 0x3c, !PT ;  /* 0x000000090f0f7c12 */ /* 0x000fe2000f8e3cff */
[----:B------:R-:W-:Y:S02]  /*1e30*/  ULOP3.LUT UR17, UR17, 0xfefffff8, URZ, 0xc0, !UPT ;  /* 0xfefffff811117892 */ /* 0x000fe4000f8ec0ff */
[----:B------:R-:W-:Y:S01]  /*1e40*/  UIADD3.X UR33, UPT, UPT, URZ, UR15, URZ, UP1, !UPT ;  /* 0x0000000fff217290 */ /* 0x000fe20008ffe4ff */
[----:B-1----:R-:W-:Y:S01]  /*1e50*/  SHF.L.U32 R2, R15, 0x1f, RZ ;  /* 0x0000001f0f027819 */ /* 0x002fe200000006ff */
[----:B------:R-:W-:Y:S01]  /*1e60*/  UIADD3.X UR31, UPT, UPT, URZ, UR15, URZ, UP0, !UPT ;  /* 0x0000000fff1f7290 */ /* 0x000fe200087fe4ff */
[----:B------:R-:W-:Y:S02]  /*1e70*/  UMOV UR28, 0x0 ;  /* 0x00000000001c7882 */ /* 0x000fe40000000000 */
[----:B------:R4:W1:Y:S01]  /*1e80*/  SYNCS.PHASECHK.TRANS64.TRYWAIT P0, [UR8+0x28], R2 ;  /* 0x00002802ff0075a7 */ /* 0x0008620008001108 */
[----:B------:R-:W-:Y:S01]  /*1e90*/  ULEA UR8, UR27, UR6, 0xc ;  /* 0x000000061b087291 */ /* 0x000fe2000f8e60ff */
[----:B------:R-:W-:Y:S01]  /*1ea0*/  UMOV UR29, 0x10000000 ;  /* 0x10000000001d7882 */ /* 0x000fe20000000000 */
[----:B------:R-:W-:-:S02]  /*1eb0*/  UMOV UR19, UR35 ;  /* 0x0000002300137c82 */ /* 0x000fc40008000000 */
[----:B------:R-:W-:Y:S02]  /*1ec0*/  UIADD3 UR16, UPT, UPT, UR8, 0xc400, URZ ;  /* 0x0000c40008107890 */ /* 0x000fe4000fffe0ff */
[----:B------:R-:W-:Y:S01]  /*1ed0*/  UIADD3 UR8, UPT, UPT, UR8, 0x11400, URZ ;  /* 0x0001140008087890 */ /* 0x000fe2000fffe0ff */
[----:B------:R-:W-:Y:S01]  /*1ee0*/  UMOV UR20, UR36 ;  /* 0x0000002400147c82 */ /* 0x000fe20008000000 */
[----:B------:R-:W-:Y:S01]  /*1ef0*/  UMOV UR12, UR36 ;  /* 0x00000024000c7c82 */ /* 0x000fe20008000000 */
[----:B------:R-:W-:Y:S01]  /*1f00*/  UMOV UR9, UR17 ;  /* 0x0000001100097c82 */ /* 0x000fe20008000000 */
[----:B------:R-:W-:Y:S01]  /*1f10*/  UMOV UR10, UR18 ;  /* 0x00000012000a7c82 */ /* 0x000fe20008000000 */
[----:B------:R-:W-:Y:S02]  /*1f20*/  UIADD3 UR25, UPT, UPT, UR25, 0x1, URZ ;  /* 0x0000000119197890 */ /* 0x000fe4000fffe0ff */
[----:B------:R4:W-:Y:S01]  /*1f30*/  UTMALDG.3D.2CTA [UR16], [UR32], desc[UR28] ;  /* 0x00001c10200075b4 */ /* 0x0009e20008211000 */
[----:B------:R-:W-:Y:S01]  /*1f40*/  UMOV UR27, UR23 ;  /* 0x00000017001b7c82 */ /* 0x000fe20008000000 */
[----:B------:R-:W-:Y:S01]  /*1f50*/  UISETP.NE.AND UP0, UPT, UR25, UR26, UPT ;  /* 0x0000001a1900728c */ /* 0x000fe2000bf05270 */
[----:B------:R4:W-:Y:S08]  /*1f60*/  UTMALDG.3D.2CTA [UR8], [UR30], desc[UR28] ;  /* 0x00001c081e0075b4 */ /* 0x0009f00008211000 */
[----:B----4-:R-:W-:Y:S05]  /*1f70*/  BRA.U UP0, `(.L_x_38) ;  /* 0xfffffffd004c7547 */ /* 0x010fea000b83ffff */
.L_x_32:
[C---:B-1----:R-:W-:Y:S01]  /*1f80*/  LEA R2, R14.reuse, UR6, 0x3 ;  /* 0x000000060e027c11 */ /* 0x042fe2000f8e18ff */
[----:B------:R-:W-:Y:S01]  /*1f90*/  NOP ;  /* 0x0000000000007918 */ /* 0x000fe20000000000 */
[----:B--2---:R-:W-:Y:S02]  /*1fa0*/  SHF.L.U32 R3, R13, 0x1f, RZ ;  /* 0x0000001f0d037819 */ /* 0x004fe400000006ff */
[----:B------:R-:W-:Y:S02]  /*1fb0*/  LEA R4, R14, UR6, 0x4 ;  /* 0x000000060e047c11 */ /* 0x000fe4000f8e20ff */
[----:B------:R-:W1:Y:S02]  /*1fc0*/  SYNCS.PHASECHK.TRANS64.TRYWAIT P0, [R2+URZ+0xa0], R3 ;  /* 0x0000a003020075a7 */ /* 0x000e6400080011ff */
[----:B-1----:R-:W-:Y:S05]  /*1fd0*/  @!P0 BRA `(.L_x_39) ;  /* 0x0000009400f48947 */ /* 0x002fea0003800000 */
.L_x_148:
[----:B------:R-:W2:Y:S01]  /*1fe0*/  LDS.128 R4, [R4+0x110] ;  /* 0x0001100004047984 */ /* 0x000ea20000000c00 */
[----:B------:R-:W-:Y:S01]  /*1ff0*/  ISETP.GE.AND P0, PT, R72, 0x1, PT ;  /* 0x000000014800780c */ /* 0x000fe20003f06270 */
[----:B-1----:R-:W-:Y:S01]  /*2000*/  VIADD R2, R2, 0xb0 ;  /* 0x000000b002027836 */ /* 0x002fe20000000000 */
[----:B------:R-:W-:Y:S01]  /*2010*/  @!PT LDS RZ, [RZ] ;  /* 0x00000000fffff984 */ /* 0x000fe20000000800 */
[----:B------:R-:W-:Y:S01]  /*2020*/  @!PT LDS RZ, [RZ] ;  /* 0x00000000fffff984 */ /* 0x000fe20000000800 */
[----:B------:R-:W-:Y:S01]  /*2030*/  @!PT LDS RZ, [RZ] ;  /* 0x00000000fffff984 */ /* 0x000fe20000000800 */
[----:B------:R-:W-:Y:S01]  /*2040*/  @!PT LDS RZ, [RZ] ;  /* 0x00000000fffff984 */ /* 0x000fe20000000800 */
[----:B------:R1:W-:Y:S06]  /*2050*/  MEMBAR.ALL.CTA ;  /* 0x0000000000007992 */ /* 0x0003ec0000008000 */
[----:B-1----:R-:W1:Y:S01]  /*2060*/  FENCE.VIEW.ASYNC.S ;  /* 0x00000000000073c6 */ /* 0x002e620000000000 */
[----:B------:R-:W-:-:S04]  /*2070*/  PRMT R2, RZ, 0x654, R2 ;  /* 0x00000654ff027816 */ /* 0x000fc80000000002 */
[----:B-1----:R1:W-:Y:S01]  /*2080*/  SYNCS.ARRIVE.TRANS64.RED.A1T0 RZ, [R2+URZ], RZ ;  /* 0x000000ff02ff79a7 */ /* 0x0023e200081004ff */
[----:B--2---:R-:W-:-:S13]  /*2090*/  LOP3.LUT P2, RZ, R6, 0x1, RZ, 0xc0, !PT ;  /* 0x0000000106ff7812 */ /* 0x004fda000784c0ff */
[----:B------:R-:W-:Y:S01]  /*20a0*/  @P2 SHF.R.U32.HI R3, RZ, 0x10, R5 ;  /* 0x00000010ff032819 */ /* 0x000fe20000011605 */
[----:B------:R-:W-:Y:S01]  /*20b0*/  VOTEU.ANY UP0, P2 ;  /* 0x0000000000ff7886 */ /* 0x000fe20001000100 */
[----:B------:R-:W-:Y:S02]  /*20c0*/  @P2 MOV R11, R4 ;  /* 0x00000004000b2202 */ /* 0x000fe40000000f00 */
[----:B------:R-:W-:Y:S02]  /*20d0*/  @P2 R2UR.BROADCAST UR8, R3 ;  /* 0x00000000030822ca */ /* 0x000fe400008e0000 */
[----:B------:R-:W-:-:S11]  /*20e0*/  @P2 LOP3.LUT R8, R5, 0xffff, RZ, 0xc0, !PT ;  /* 0x0000ffff05082812 */ /* 0x000fd600078ec0ff */
[----:B------:R-:W-:Y:S01]  /*20f0*/  @UP0 UMOV UR36, UR8 ;  /* 0x0000000800240c82 */ /* 0x000fe20008000000 */
[----:B-1----:R-:W-:Y:S05]  /*2100*/  @!P0 BRA `(.L_x_40) ;  /* 0x0000000000b88947 */ /* 0x002fea0003800000 */
[----:B------:R-:W3:Y:S01]  /*2110*/  LDC.64 R4, c[0x0][0xb18] ;  /* 0x0002c600ff047b82 */ /* 0x000ee20000000a00 */
[----:B------:R-:W-:-:S07]  /*2120*/  ISETP.NE.AND P3, PT, R72, 0x1, PT ;  /* 0x000000014800780c */ /* 0x000fce0003f65270 */
[----:B------:R-:W1:Y:S08]  /*2130*/  LDC.64 R6, c[0x0][0xb10] ;  /* 0x0002c400ff067b82 */ /* 0x000e700000000a00 */
[----:B------:R-:W2:Y:S08]  /*2140*/  LDC R17, c[0x0][0xb20] ;  /* 0x0002c800ff117b82 */ /* 0x000eb00000000800 */
[----:B------:R-:W4:Y:S01]  /*2150*/  LDC R18, c[0x0][0xb0c] ;  /* 0x0002c300ff127b82 */ /* 0x000f220000000800 */
[----:B---3--:R-:W-:Y:S01]  /*2160*/  IMAD.HI.U32 R22, R0, R5, RZ ;  /* 0x0000000500167227 */ /* 0x008fe200078e00ff */
[----:B------:R-:W-:-:S06]  /*2170*/  ISETP.NE.AND P0, PT, R4, 0x1, PT ;  /* 0x000000010400780c */ /* 0x000fcc0003f05270 */
[----:B------:R-:W3:Y:S01]  /*2180*/  LDC.64 R2, c[0x0][0xb28] ;  /* 0x0002ca00ff027b82 */ /* 0x000ee20000000a00 */
[----:B-1----:R-:W-:-:S04]  /*2190*/  IMAD.HI.U32 R20, R9, R6, RZ ;  /* 0x0000000609147227 */ /* 0x002fc800078e00ff */
[----:B------:R-:W-:Y:S01]  /*21a0*/  IMAD.HI.U32 R24, R11, R6, RZ ;  /* 0x000000060b187227 */ /* 0x000fe200078e00ff */
[----:B------:R-:W-:Y:S02]  /*21b0*/  SHF.R.U32.HI R20, RZ, R7, R20 ;  /* 0x00000007ff147219 */ /* 0x000fe40000011614 */
[----:B--2---:R-:W-:Y:S01]  /*21c0*/  SHF.R.U32.HI R19, RZ, R17, R22 ;  /* 0x00000011ff137219 */ /* 0x004fe20000011616 */
[----:B------:R-:W-:Y:S01]  /*21d0*/  IMAD.HI.U32 R22, R8, R5, RZ ;  /* 0x0000000508167227 */ /* 0x000fe200078e00ff */
[----:B------:R-:W-:Y:S02]  /*21e0*/  SHF.R.U32.HI R24, RZ, R7, R24 ;  /* 0x00000007ff187219 */ /* 0x000fe40000011618 */
[----:B------:R-:W-:Y:S02]  /*21f0*/  SEL R19, R0, R19, !P0 ;  /* 0x0000001300137207 */ /* 0x000fe40004000000 */
[----:B------:R-:W-:Y:S02]  /*2200*/  SHF.R.U32.HI R17, RZ, R17, R22 ;  /* 0x00000011ff117219 */ /* 0x000fe40000011616 */
[----:B----4-:R-:W-:-:S02]  /*2210*/  ISETP.NE.AND P1, PT, R18, 0x1, PT ;  /* 0x000000011200780c */ /* 0x010fc40003f25270 */
[----:B------:R-:W-:Y:S02]  /*2220*/  SEL R17, R8, R17, !P0 ;  /* 0x0000001108117207 */ /* 0x000fe40004000000 */
[----:B------:R-:W-:Y:S02]  /*2230*/  SEL R21, R9, R20, !P1 ;  /* 0x0000001409157207 */ /* 0x000fe40004800000 */
[----:B------:R-:W-:Y:S01]  /*2240*/  SEL R5, R11, R24, !P1 ;  /* 0x000000180b057207 */ /* 0x000fe20004800000 */
[----:B---3--:R-:W-:Y:S01]  /*2250*/  IMAD.HI.U32 R20, R19, R2, RZ ;  /* 0x0000000213147227 */ /* 0x008fe200078e00ff */
[----:B------:R-:W-:-:S03]  /*2260*/  IADD3 R7, PT, PT, -R17, RZ, RZ ;  /* 0x000000ff11077210 */ /* 0x000fc60007ffe1ff */
        /* <DEDUP_REMOVED lines=11> */
[----:B------:R-:W-:-:S04]  /*2320*/  @!P0 IMAD.HI.U32 R20, R5, R2, RZ ;  /* 0x0000000205148227 */ /* 0x000fc800078e00ff */
[----:B------:R-:W-:Y:S01]  /*2330*/  IMAD.MOV R2, RZ, RZ, -R6 ;  /* 0x000000ffff027224 */ /* 0x000fe200078e0a06 */
[----:B------:R-:W-:-:S03]  /*2340*/  @!P0 SHF.R.U32.HI R20, RZ, R3, R20 ;  /* 0x00000003ff148219 */ /* 0x000fc60000011614 */
[----:B------:R-:W-:Y:S01]  /*2350*/  IMAD R2, R72, R2, R17 ;  /* 0x0000000248027224 */ /* 0x000fe200078e0211 */
        /* <DEDUP_REMOVED lines=9> */
.L_x_40:
[----:B------:R-:W1:Y:S02]  /*23f0*/  LDCU UR8, c[0x0][0xb30] ;  /* 0x00016600ff0877ac */ /* 0x000e640008000800 */
[----:B-1----:R-:W-:-:S09]  /*2400*/  UISETP.NE.AND UP0, UPT, UR8, 0x1, UPT ;  /* 0x000000010800788c */ /* 0x002fd2000bf05270 */
[----:B------:R-:W-:Y:S05]  /*2410*/  BRA.U UP0, `(.L_x_41) ;  /* 0x0000000100407547 */ /* 0x000fea000b800000 */
[----:B------:R-:W1:Y:S08]  /*2420*/  LDC.64 R4, c[0x0][0xb10] ;  /* 0x0002c400ff047b82 */ /* 0x000e700000000a00 */
[----:B------:R-:W2:Y:S08]  /*2430*/  LDC.64 R2, c[0x0][0xb18] ;  /* 0x0002c600ff027b82 */ /* 0x000eb00000000a00 */
[----:B------:R-:W4:Y:S08]  /*2440*/  LDC R6, c[0x0][0xb20] ;  /* 0x0002c800ff067b82 */ /* 0x000f300000000800 */
[----:B------:R-:W3:Y:S01]  /*2450*/  LDC R18, c[0x0][0xb0c] ;  /* 0x0002c300ff127b82 */ /* 0x000ee20000000800 */
[----:B-1----:R-:W-:-:S05]  /*2460*/  IMAD.HI.U32 R4, R11, R4, RZ ;  /* 0x000000040b047227 */ /* 0x002fca00078e00ff */
[----:B------:R-:W-:Y:S01]  /*2470*/  SHF.R.U32.HI R4, RZ, R5, R4 ;  /* 0x00000005ff047219 */ /* 0x000fe20000011604 */
[----:B--2---:R-:W-:Y:S01]  /*2480*/  IMAD.HI.U32 R3, R8, R3, RZ ;  /* 0x0000000308037227 */ /* 0x004fe200078e00ff */
[----:B------:R-:W-:-:S04]  /*2490*/  ISETP.NE.AND P0, PT, R2, 0x1, PT ;  /* 0x000000010200780c */ /* 0x000fc80003f05270 */
[----:B----4-:R-:W-:-:S04]  /*24a0*/  SHF.R.U32.HI R3, RZ, R6, R3 ;  /* 0x00000006ff037219 */ /* 0x010fc80000011603 */
[----:B------:R-:W-:Y:S02]  /*24b0*/  SEL R3, R8, R3, !P0 ;  /* 0x0000000308037207 */ /* 0x000fe40004000000 */
[----:B---3--:R-:W-:-:S04]  /*24c0*/  ISETP.NE.AND P1, PT, R18, 0x1, PT ;  /* 0x000000011200780c */ /* 0x008fc80003f25270 */
[----:B------:R-:W-:-:S05]  /*24d0*/  SEL R4, R11, R4, !P1 ;  /* 0x000000040b047207 */ /* 0x000fca0004800000 */
[----:B------:R-:W-:Y:S02]  /*24e0*/  IMAD.IADD R5, R3, 0x1, -R4 ;  /* 0x0000000103057824 */ /* 0x000fe400078e0a04 */
[----:B------:R-:W-:Y:S02]  /*24f0*/  IMAD.IADD R3, R4, 0x1, -R3 ;  /* 0x0000000104037824 */ /* 0x000fe400078e0a03 */
[----:B------:R-:W-:Y:S02]  /*2500*/  IMAD R11, R5, R18, R11 ;  /* 0x00000012050b7224 */ /* 0x000fe400078e020b */
[----:B------:R-:W-:-:S07]  /*2510*/  IMAD R8, R3, R2, R8 ;  /* 0x0000000203087224 */ /* 0x000fce00078e0208 */
.L_x_41:
[----:B------:R-:W-:Y:S01]  /*2520*/  VIADD R14, R14, 0x1 ;  /* 0x000000010e0e7836 */ /* 0x000fe20000000000 */
[----:B------:R-:W-:Y:S01]  /*2530*/  PLOP3.LUT P1, PT, PT, PT, PT, 0x80, 0x8 ;  /* 0x000000000008781c */ /* 0x000fe20003f2f070 */
[----:B------:R-:W-:Y:S02]  /*2540*/  IMAD.IADD R21, R11, 0x1, R170 ;  /* 0x000000010b157824 */ /* 0x000fe400078e02aa */
[----:B------:R-:W-:Y:S01]  /*2550*/  IMAD.IADD R20, R8, 0x1, R147 ;  /* 0x0000000108147824 */ /* 0x000fe200078e0293 */
[----:B------:R-:W-:-:S04]  /*2560*/  ISETP.NE.AND P0, PT, R14, 0x2, PT ;  /* 0x000000020e00780c */ /* 0x000fc80003f05270 */
[----:B------:R-:W-:Y:S02]  /*2570*/  SEL R2, RZ, 0x1, P0 ;  /* 0x00000001ff027807 */ /* 0x000fe40000000000 */
[----:B------:R-:W-:Y:S02]  /*2580*/  SEL R14, R14, RZ, P0 ;  /* 0x000000ff0e0e7207 */ /* 0x000fe40000000000 */
[----:B------:R-:W-:Y:S01]  /*2590*/  LOP3.LUT R13, R13, R2, RZ, 0x3c, !PT ;  /* 0x000000020d0d7212 */ /* 0x000fe200078e3cff */
[----:B------:R-:W-:Y:S06]  /*25a0*/  @P2 BRA `(.L_x_42) ;  /* 0xfffffff000642947 */ /* 0x000fec000383ffff */
[----:B------:R-:W-:Y:S01]  /*25b0*/  UIADD3 UR6, UPT, UPT, UR6, 0x28, URZ ;  /* 0x0000002806067890 */ /* 0x000fe2000fffe0ff */
[----:B------:R-:W-:-:S03]  /*25c0*/  SHF.L.U32 R3, R15, 0x1f, RZ ;  /* 0x0000001f0f037819 */ /* 0x000fc600000006ff */
[----:B------:R-:W-:-:S09]  /*25d0*/  ULEA UR4, UR23, UR6, 0x3 ;  /* 0x0000000617047291 */ /* 0x000fd2000f8e18ff */
[----:B------:R-:W1:Y:S02]  /*25e0*/  SYNCS.PHASECHK.TRANS64.TRYWAIT P0, [UR4], R3 ;  /* 0x00000003ff0075a7 */ /* 0x000e640008001104 */
[----:B-1----:R-:W-:Y:S05]  /*25f0*/  @!P0 BRA `(.L_x_43) ;  /* 0x0000009000808947 */ /* 0x002fea0003800000 */
.L_x_150:
[----:B------:R-:W-:-:S04]  /*2600*/  UIADD3 UR5, UPT, UPT, UR23, 0x1, URZ ;  /* 0x0000000117057890 */ /* 0x000fc8000fffe0ff */
[----:B------:R-:W-:-:S04]  /*2610*/  UISETP.NE.AND UP0, UPT, UR5, 0x5, UPT ;  /* 0x000000050500788c */ /* 0x000fc8000bf05270 */
[----:B------:R-:W-:Y:S02]  /*2620*/  USEL UR7, URZ, 0x1, UP0 ;  /* 0x00000001ff077887 */ /* 0x000fe40008000000 */
[----:B------:R-:W-:-:S04]  /*2630*/  USEL UR5, UR5, URZ, UP0 ;  /* 0x000000ff05057287 */ /* 0x000fc80008000000 */
[----:B------:R-:W-:Y:S01]  /*2640*/  ULEA UR4, UR5, UR6, 0x3 ;  /* 0x0000000605047291 */ /* 0x000fe2000f8e18ff */
[----:B------:R-:W-:-:S04]  /*2650*/  LOP3.LUT R2, R15, UR7, RZ, 0x3c, !PT ;  /* 0x000000070f027c12 */ /* 0x000fc8000f8e3cff */
[----:B-1----:R-:W-:-:S04]  /*2660*/  SHF.L.U32 R3, R2, 0x1f, RZ ;  /* 0x0000001f02037819 */ /* 0x002fc800000006ff */
[----:B------:R-:W1:Y:S02]  /*2670*/  SYNCS.PHASECHK.TRANS64.TRYWAIT P0, [UR4], R3 ;  /* 0x00000003ff0075a7 */ /* 0x000e640008001104 */
[----:B-1----:R-:W-:Y:S05]  /*2680*/  @!P0 BRA `(.L_x_44) ;  /* 0x0000009000748947 */ /* 0x002fea0003800000 */
.L_x_152:
        /* <DEDUP_REMOVED lines=9> */
.L_x_154:
        /* <DEDUP_REMOVED lines=9> */
.L_x_156:
[----:B------:R-:W-:-:S04]  /*27b0*/  UIADD3 UR5, UPT, UPT, UR5, 0x1, URZ ;  /* 0x0000000105057890 */ /* 0x000fc8000fffe0ff */
[----:B------:R-:W-:-:S04]  /*27c0*/  UISETP.NE.AND UP0, UPT, UR5, 0x5, UPT ;  /* 0x000000050500788c */ /* 0x000fc8000bf05270 */
[----:B------:R-:W-:Y:S02]  /*27d0*/  USEL UR4, URZ, 0x1, UP0 ;  /* 0x00000001ff047887 */ /* 0x000fe40008000000 */
[----:B------:R-:W-:-:S04]  /*27e0*/  USEL UR5, UR5, URZ, UP0 ;  /* 0x000000ff05057287 */ /* 0x000fc80008000000 */
[----:B------:R-:W-:Y:S01]  /*27f0*/  ULEA UR5, UR5, UR6, 0x3 ;  /* 0x0000000605057291 */ /* 0x000fe2000f8e18ff */
[----:B-1----:R-:W-:-:S04]  /*2800*/  LOP3.LUT R3, R2, UR4, RZ, 0x3c, !PT ;  /* 0x0000000402037c12 */ /* 0x002fc8000f8e3cff */
[----:B------:R-:W-:Y:S01]  /*2810*/  SHF.L.U32 R3, R3, 0x1f, RZ ;  /* 0x0000001f03037819 */ /* 0x000fe200000006ff */
[----:B---3--:R-:W-:-:S07]  /*2820*/  IMAD.U32 R0, RZ, RZ, UR5 ;  /* 0x00000005ff007e24 */ /* 0x008fce000f8e00ff */
.L_x_47:
[----:B-1----:R1:W2:Y:S02]  /*2830*/  SYNCS.PHASECHK.TRANS64.TRYWAIT P0, [R0+URZ], R3 ;  /* 0x00000003000075a7 */ /* 0x0022a400080011ff */
[----:B--2---:R-:W-:Y:S05]  /*2840*/  @!P0 NANOSLEEP.SYNCS 0x989680 ;  /* 0x009896800000895d */ /* 0x004fea0003900000 */
[----:B------:R-:W2:Y:S02]  /*2850*/  @!P0 SYNCS.PHASECHK.TRANS64 P0, [R0+URZ], R3 ;  /* 0x00000003000085a7 */ /* 0x000ea400080010ff */
[----:B--2---:R-:W-:Y:S05]  /*2860*/  @P0 EXIT ;  /* 0x000000000000094d */ /* 0x004fea0003800000 */
[----:B------:R-:W-:Y:S05]  /*2870*/  BRA `(.L_x_47) ;  /* 0xfffffffc00ec7947 */ /* 0x000fea000383ffff */
.L_x_22:
[----:B------:R-:W-:-:S04]  /*2880*/  UISETP.NE.AND UP1, UPT, UR37, URZ, UPT ;  /* 0x000000ff2500728c */ /* 0x000fc8000bf25270 */
[----:B------:R-:W-:-:S09]  /*2890*/  UISETP.NE.OR UP1, UPT, UR10, 0x1, UP1 ;  /* 0x000000010a00788c */ /* 0x000fd20008f25670 */
[----:B------:R-:W-:Y:S05]  /*28a0*/  BRA.U UP1, `(.L_x_48) ;  /* 0x00000005014c7547 */ /* 0x000fea000b800000 */
[----:B------:R-:W-:Y:S01]  /*28b0*/  HFMA2 R11, -RZ, RZ, 0, 0 ;  /* 0x00000000ff0b7431 */ /* 0x000fe200000001ff */
[----:B------:R-:W-:Y:S01]  /*28c0*/  ISETP.GE.U32.AND P2, PT, R10, 0x2, PT ;  /* 0x000000020a00780c */ /* 0x000fe20003f46070 */
[----:B------:R-:W-:Y:S01]  /*28d0*/  IMAD.MOV.U32 R12, RZ, RZ, 0x1 ;  /* 0x00000001ff0c7424 */ /* 0x000fe200078e00ff */
[----:B------:R-:W-:Y:S01]  /*28e0*/  CS2R R8, SRZ ;  /* 0x0000000000087805 */ /* 0x000fe2000001ff00 */
[----:B------:R-:W-:Y:S01]  /*28f0*/  IMAD.MOV.U32 R3, RZ, RZ, RZ ;  /* 0x000000ffff037224 */ /* 0x000fe200078e00ff */
[----:B------:R-:W-:Y:S01]  /*2900*/  UMOV UR4, 0x400 ;  /* 0x0000040000047882 */ /* 0x000fe20000000000 */
[----:B------:R-:W-:Y:S01]  /*2910*/  UMOV UR6, URZ ;  /* 0x000000ff00067c82 */ /* 0x000fe20008000000 */
[----:B------:R-:W-:-:S12]  /*2920*/  ULEA UR37, UR37, UR4, 0x18 ;  /* 0x0000000425257291 */ /* 0x000fd8000f8ec0ff */
.L_x_52:
[----:B------:R-:W-:Y:S02]  /*2930*/  LEA R0, R3, UR37, 0x3 ;  /* 0x0000002503007c11 */ /* 0x000fe4000f8e18ff */
[----:B------:R-:W-:-:S03]  /*2940*/  SHF.L.U32 R5, R8, 0x1f, RZ ;  /* 0x0000001f08057819 */ /* 0x000fc600000006ff */
[----:B------:R-:W-:Y:S01]  /*2950*/  VIADD R4, R0, 0xf0 ;  /* 0x000000f000047836 */ /* 0x000fe20000000000 */
[----:B------:R-:W1:Y:S02]  /*2960*/  SYNCS.PHASECHK.TRANS64.TRYWAIT P0, [R0+URZ+0xe0], R5 ;  /* 0x0000e005000075a7 */ /* 0x000e6400080011ff */
[----:B-1----:R-:W-:Y:S05]  /*2970*/  @!P0 BRA `(.L_x_49) ;  /* 0x0000009000008947 */ /* 0x002fea0003800000 */
.L_x_157:
[----:B------:R-:W-:Y:S01]  /*2980*/  ULEA UR5, UR6, UR37, 0x3 ;  /* 0x0000002506057291 */ /* 0x000fe2000f8e18ff */
[----:B------:R-:W-:Y:S01]  /*2990*/  PRMT R4, RZ, 0x654, R4 ;  /* 0x00000654ff047816 */ /* 0x000fe20000000004 */
[----:B-1----:R-:W-:Y:S01]  /*29a0*/  @!P2 IMAD.MOV.U32 R5, RZ, RZ, 0x10 ;  /* 0x00000010ff05a424 */ /* 0x002fe200078e00ff */
[----:B------:R-:W-:Y:S01]  /*29b0*/  SHF.L.U32 R7, R12, 0x1f, RZ ;  /* 0x0000001f0c077819 */ /* 0x000fe200000006ff */
[----:B------:R-:W-:Y:S01]  /*29c0*/  UIADD3 UR4, UPT, UPT, UR5, 0xa0, URZ ;  /* 0x000000a005047890 */ /* 0x000fe2000fffe0ff */
[----:B------:R1:W-:Y:S05]  /*29d0*/  SYNCS.ARRIVE.TRANS64.RED.A1T0 RZ, [R4+URZ], RZ ;  /* 0x000000ff04ff79a7 */ /* 0x0003ea00081004ff */
[----:B------:R-:W-:Y:S01]  /*29e0*/  IMAD.U32 R13, RZ, RZ, UR4 ;  /* 0x00000004ff0d7e24 */ /* 0x000fe2000f8e00ff */
[----:B------:R-:W2:Y:S04]  /*29f0*/  SYNCS.PHASECHK.TRANS64.TRYWAIT P0, [UR5+0xb0], R7 ;  /* 0x0000b007ff0075a7 */ /* 0x000ea80008001105 */
[----:B------:R-:W-:Y:S01]  /*2a00*/  PRMT R13, R10, 0x654, R13 ;  /* 0x000006540a0d7816 */ /* 0x000fe2000000000d */
[----:B-12---:R-:W-:Y:S06]  /*2a10*/  @!P0 BRA `(.L_x_50) ;  /* 0x0000008c00ec8947 */ /* 0x006fec0003800000 */
.L_x_159:
[----:B------:R-:W-:Y:S01]  /*2a20*/  ULEA UR4, UR6, UR37, 0x4 ;  /* 0x0000002506047291 */ /* 0x000fe2000f8e20ff */
[----:B------:R-:W-:Y:S01]  /*2a30*/  SEL R2, R13, R2, !P2 ;  /* 0x000000020d027207 */ /* 0x000fe20005000000 */
[----:B------:R-:W-:Y:S01]  /*2a40*/  UIADD3 UR5, UPT, UPT, UR5, 0xa0, URZ ;  /* 0x000000a005057890 */ /* 0x000fe2000fffe0ff */
[----:B-1----:R-:W-:Y:S01]  /*2a50*/  LEA R0, R11, UR37, 0x3 ;  /* 0x000000250b007c11 */ /* 0x002fe2000f8e18ff */
[----:B------:R-:W-:Y:S01]  /*2a60*/  UIADD3 UR4, UPT, UPT, UR4, 0x110, URZ ;  /* 0x0000011004047890 */ /* 0x000fe2000fffe0ff */
[----:B------:R1:W-:Y:S01]  /*2a70*/  @!P2 SYNCS.ARRIVE.TRANS64.RED RZ, [R2+URZ], R5 ;  /* 0x0000000502ffa9a7 */ /* 0x0003e200080004ff */
[----:B------:R-:W-:Y:S01]  /*2a80*/  UIADD3 UR6, UPT, UPT, UR6, 0x1, URZ ;  /* 0x0000000106067890 */ /* 0x000fe2000fffe0ff */
[----:B------:R-:W-:-:S03]  /*2a90*/  VIADD R3, R3, 0x1 ;  /* 0x0000000103037836 */ /* 0x000fc60000000000 */
[----:B------:R-:W-:Y:S02]  /*2aa0*/  UISETP.NE.AND UP0, UPT, UR6, 0x2, UPT ;  /* 0x000000020600788c */ /* 0x000fe4000bf05270 */
[----:B------:R-:W-:Y:S01]  /*2ab0*/  ISETP.NE.AND P0, PT, R3, 0x2, PT ;  /* 0x000000020300780c */ /* 0x000fe20003f05270 */
[----:B------:R-:W-:Y:S06]  /*2ac0*/  UGETNEXTWORKID.BROADCAST [UR4], [UR5] ;  /* 0x00000000040073ca */ /* 0x000fec0008000100 */
[----:B------:R-:W-:Y:S02]  /*2ad0*/  USEL UR4, URZ, 0x1, UP0 ;  /* 0x00000001ff047887 */ /* 0x000fe40008000000 */
[----:B------:R-:W-:-:S04]  /*2ae0*/  USEL UR6, UR6, URZ, UP0 ;  /* 0x000000ff06067287 */ /* 0x000fc80008000000 */
[----:B------:R-:W-:Y:S02]  /*2af0*/  LOP3.LUT R12, R12, UR4, RZ, 0x3c, !PT ;  /* 0x000000040c0c7c12 */ /* 0x000fe4000f8e3cff */
[----:B-1----:R-:W-:-:S04]  /*2b00*/  SHF.L.U32 R5, R9, 0x1f, RZ ;  /* 0x0000001f09057819 */ /* 0x002fc800000006ff */
[----:B------:R-:W1:Y:S02]  /*2b10*/  SYNCS.PHASECHK.TRANS64.TRYWAIT P1, [R0+URZ+0xa0], R5 ;  /* 0x0000a005000075a7 */ /* 0x000e6400080211ff */
[----:B-1----:R-:W-:Y:S05]  /*2b20*/  @!P1 BRA `(.L_x_51) ;  /* 0x0000008c00c09947 */ /* 0x002fea0003800000 */
.L_x_160:
[----:B------:R-:W-:Y:S01]  /*2b30*/  LEA R4, R11, UR37, 0x4 ;  /* 0x000000250b047c11 */ /* 0x000fe2000f8e20ff */
[----:B-1----:R-:W-:Y:S01]  /*2b40*/  VIADD R0, R0, 0xb0 ;  /* 0x000000b000007836 */ /* 0x002fe20000000000 */
[----:B------:R-:W-:Y:S01]  /*2b50*/  SEL R3, R3, RZ, P0 ;  /* 0x000000ff03037207 */ /* 0x000fe20000000000 */
[----:B------:R-:W-:-:S03]  /*2b60*/  VIADD R11, R11, 0x1 ;  /* 0x000000010b0b7836 */ /* 0x000fc60000000000 */
[----:B------:R-:W1:Y:S01]  /*2b70*/  LDS.128 R4, [R4+0x110] ;  /* 0x0001100004047984 */ /* 0x000e620000000c00 */
[----:B------:R-:W-:Y:S02]  /*2b80*/  PRMT R0, RZ, 0x654, R0 ;  /* 0x00000654ff007816 */ /* 0x000fe40000000000 */
[C---:B------:R-:W-:Y:S01]  /*2b90*/  ISETP.NE.AND P1, PT, R11.reuse, 0x2, PT ;  /* 0x000000020b00780c */ /* 0x040fe20003f25270 */
[----:B------:R-:W-:Y:S01]  /*2ba0*/  @!PT LDS RZ, [RZ] ;  /* 0x00000000fffff984 */ /* 0x000fe20000000800 */
[----:B------:R-:W-:Y:S01]  /*2bb0*/  @!PT LDS RZ, [RZ] ;  /* 0x00000000fffff984 */ /* 0x000fe20000000800 */
[----:B------:R-:W-:Y:S01]  /*2bc0*/  @!PT LDS RZ, [RZ] ;  /* 0x00000000fffff984 */ /* 0x000fe20000000800 */
[----:B------:R-:W-:Y:S01]  /*2bd0*/  @!PT LDS RZ, [RZ] ;  /* 0x00000000fffff984 */ /* 0x000fe20000000800 */
[----:B------:R2:W-:Y:S06]  /*2be0*/  MEMBAR.ALL.CTA ;  /* 0x0000000000007992 */ /* 0x0005ec0000008000 */
[----:B--2---:R-:W2:Y:S01]  /*2bf0*/  FENCE.VIEW.ASYNC.S ;  /* 0x00000000000073c6 */ /* 0x004ea20000000000 */
[----:B------:R-:W-:Y:S01]  /*2c00*/  SEL R11, R11, RZ, P1 ;  /* 0x000000ff0b0b7207 */ /* 0x000fe20000800000 */
[----:B--2---:R2:W-:Y:S01]  /*2c10*/  SYNCS.ARRIVE.TRANS64.RED.A1T0 RZ, [R0+URZ], RZ ;  /* 0x000000ff00ff79a7 */ /* 0x0045e200081004ff */
[----:B-1----:R-:W-:-:S02]  /*2c20*/  LOP3.LUT P3, RZ, R6, 0x1, RZ, 0xc0, !PT ;  /* 0x0000000106ff7812 */ /* 0x002fc4000786c0ff */
[----:B------:R-:W-:-:S04]  /*2c30*/  SEL R5, RZ, 0x1, P0 ;  /* 0x00000001ff057807 */ /* 0x000fc80000000000 */
[----:B------:R-:W-:Y:S02]  /*2c40*/  LOP3.LUT R8, R8, R5, RZ, 0x3c, !PT ;  /* 0x0000000508087212 */ /* 0x000fe400078e3cff */
[----:B--2---:R-:W-:-:S04]  /*2c50*/  SEL R0, RZ, 0x1, P1 ;  /* 0x00000001ff007807 */ /* 0x004fc80000800000 */
[----:B------:R-:W-:Y:S01]  /*2c60*/  LOP3.LUT R9, R9, R0, RZ, 0x3c, !PT ;  /* 0x0000000009097212 */ /* 0x000fe200078e3cff */
[----:B------:R-:W-:Y:S06]  /*2c70*/  @P3 BRA `(.L_x_52) ;  /* 0xfffffffc002c3947 */ /* 0x000fec000383ffff */
[----:B------:R-:W-:Y:S01]  /*2c80*/  ULEA UR5, UR6, UR37, 0x3 ;  /* 0x0000002506057291 */ /* 0x000fe2000f8e18ff */
[----:B------:R-:W-:-:S08]  /*2c90*/  SHF.L.U32 R3, R12, 0x1f, RZ ;  /* 0x0000001f0c037819 */ /* 0x000fd000000006ff */
[----:B------:R-:W1:Y:S02]  /*2ca0*/  SYNCS.PHASECHK.TRANS64 P0, [UR5+0xb0], R3 ;  /* 0x0000b003ff0075a7 */ /* 0x000e640008001005 */
[----:B-1----:R-:W-:Y:S05]  /*2cb0*/  @P0 BRA `(.L_x_53) ;  /* 0x0000000000080947 */ /* 0x002fea0003800000 */
[----:B------:R-:W1:Y:S02]  /*2cc0*/  SYNCS.PHASECHK.TRANS64.TRYWAIT P0, [UR5+0xb0], R3 ;  /* 0x0000b003ff0075a7 */ /* 0x000e640008001105 */
[----:B-1----:R-:W-:Y:S05]  /*2cd0*/  @!P0 BRA `(.L_x_54) ;  /* 0x0000008c00688947 */ /* 0x002fea0003800000 */
.L_x_53:
[----:B------:R-:W-:-:S04]  /*2ce0*/  UIADD3 UR4, UPT, UPT, UR6, 0x1, URZ ;  /* 0x0000000106047890 */ /* 0x000fc8000fffe0ff */
[----:B------:R-:W-:-:S04]  /*2cf0*/  UISETP.NE.AND UP0, UPT, UR4, 0x2, UPT ;  /* 0x000000020400788c */ /* 0x000fc8000bf05270 */
[----:B------:R-:W-:Y:S02]  /*2d00*/  USEL UR7, URZ, 0x1, UP0 ;  /* 0x00000001ff077887 */ /* 0x000fe40008000000 */
[----:B------:R-:W-:-:S04]  /*2d10*/  USEL UR4, UR4, URZ, UP0 ;  /* 0x000000ff04047287 */ /* 0x000fc80008000000 */
[----:B------:R-:W-:Y:S01]  /*2d20*/  ULEA UR4, UR4, UR37, 0x3 ;  /* 0x0000002504047291 */ /* 0x000fe2000f8e18ff */
[----:B-1----:R-:W-:-:S04]  /*2d30*/  LOP3.LUT R3, R12, UR7, RZ, 0x3c, !PT ;  /* 0x000000070c037c12 */ /* 0x002fc8000f8e3cff */
[----:B------:R-:W-:-:S04]  /*2d40*/  SHF.L.U32 R0, R3, 0x1f, RZ ;  /* 0x0000001f03007819 */ /* 0x000fc800000006ff */
[----:B------:R-:W1:Y:S02]  /*2d50*/  SYNCS.PHASECHK.TRANS64 P0, [UR4+0xb0], R0 ;  /* 0x0000b000ff0075a7 */ /* 0x000e640008001004 */
[----:B-1----:R-:W-:Y:S05]  /*2d60*/  @P0 EXIT ;  /* 0x000000000000094d */ /* 0x002fea0003800000 */
[----:B------:R-:W-:Y:S02]  /*2d70*/  SHF.L.U32 R3, R3, 0x1f, RZ ;  /* 0x0000001f03037819 */ /* 0x000fe400000006ff */
[----:B------:R-:W-:-:S07]  /*2d80*/  MOV R0, UR4 ;  /* 0x0000000400007c02 */ /* 0x000fce0008000f00 */
.L_x_55:
[----:B-1----:R1:W2:Y:S02]  /*2d90*/  SYNCS.PHASECHK.TRANS64.TRYWAIT P0, [R0+URZ+0xb0], R3 ;  /* 0x0000b003000075a7 */ /* 0x0022a400080011ff */
[----:B--2---:R-:W-:Y:S05]  /*2da0*/  @!P0 NANOSLEEP.SYNCS 0x989680 ;  /* 0x009896800000895d */ /* 0x004fea0003900000 */
[----:B------:R-:W2:Y:S02]  /*2db0*/  @!P0 SYNCS.PHASECHK.TRANS64 P0, [R0+URZ+0xb0], R3 ;  /* 0x0000b003000085a7 */ /* 0x000ea400080010ff */
[----:B--2---:R-:W-:Y:S05]  /*2dc0*/  @P0 EXIT ;  /* 0x000000000000094d */ /* 0x004fea0003800000 */
[----:B------:R-:W-:Y:S05]  /*2dd0*/  BRA `(.L_x_55) ;  /* 0xfffffffc00ec7947 */ /* 0x000fea000383ffff */
.L_x_48:
[----:B------:R-:W-:Y:S05]  /*2de0*/  BRA.U UP4, `(.L_x_56) ;  /* 0x00000011043c7547 */ /* 0x000fea000b800000 */
[----:B------:R-:W-:Y:S01]  /*2df0*/  UMOV UR6, 0x40 ;  /* 0x0000004000067882 */ /* 0x000fe20000000000 */
[----:B------:R-:W-:Y:S01]  /*2e00*/  NOP ;  /* 0x0000000000007918 */ /* 0x000fe20000000000 */
[----:B------:R-:W-:Y:S01]  /*2e10*/  ULEA UR6, UR37, UR6, 0x18 ;  /* 0x0000000625067291 */ /* 0x000fe2000f8ec0ff */
[----:B------:R-:W-:Y:S02]  /*2e20*/  UMOV UR7, 0x400 ;  /* 0x0000040000077882 */ /* 0x000fe40000000000 */
[----:B------:R-:W-:-:S06]  /*2e30*/  ULEA UR37, UR37, UR7, 0x18 ;  /* 0x0000000725257291 */ /* 0x000fcc000f8ec0ff */
[----:B------:R-:W1:Y:S02]  /*2e40*/  LDS.U8 R2, [UR6+0x1c] ;  /* 0x00001c06ff027984 */ /* 0x000e640008000000 */
[----:B-1----:R-:W-:-:S13]  /*2e50*/  ISETP.NE.AND P0, PT, R2, RZ, PT ;  /* 0x000000ff0200720c */ /* 0x002fda0003f05270 */
[----:B------:R-:W-:Y:S05]  /*2e60*/  @P0 BRA `(.L_x_57) ;  /* 0x0000000400080947 */ /* 0x000fea0003800000 */
[----:B------:R-:W-:Y:S02]  /*2e70*/  UISETP.NE.U32.AND UP0, UPT, UR5, 0x1, UPT ;  /* 0x000000010500788c */ /* 0x000fe4000bf05070 */
[----:B------:R-:W-:-:S07]  /*2e80*/  UIADD3 UR8, UPT, UPT, UR6, 0x8, URZ ;  /* 0x0000000806087890 */ /* 0x000fce000fffe0ff */
[----:B------:R-:W-:Y:S05]  /*2e90*/  BRA.U !UP0, `(.L_x_58) ;  /* 0x00000001089c7547 */ /* 0x000fea000b800000 */
[----:B------:R-:W-:Y:S01]  /*2ea0*/  ELECT P0, URZ, PT ;  /* 0x0000000000ff782f */ /* 0x000fe20003800000 */
[----:B------:R-:W-:-:S12]  /*2eb0*/  BSSY B0, `(.L_x_58) ;  /* 0x0000025000007945 */ /* 0x000fd80003800000 */
[----:B------:R-:W-:Y:S05]  /*2ec0*/  @!P0 BRA `(.L_x_59) ;  /* 0x00000000008c8947 */ /* 0x000fea0003800000 */
[----:B------:R-:W-:-:S05]  /*2ed0*/  UMOV UR7, 0x10 ;  /* 0x0000001000077882 */ /* 0x000fca0000000000 */
[----:B------:R-:W-:Y:S04]  /*2ee0*/  DEPBAR.LE SB1, 0x36 ;  /* 0x00009d800000791a */ /* 0x000fe80000000000 */
[----:B------:R-:W1:Y:S02]  /*2ef0*/  UTCATOMSWS.2CTA.FIND_AND_SET.ALIGN UP1, UR7, UR7 ;  /* 0x00000007000775e3 */ /* 0x000e640008220800 */
[----:B-1----:R-:W-:Y:S01]  /*2f00*/  MOV R11, UR7 ;  /* 0x00000007000b7c02 */ /* 0x002fe20008000f00 */
[----:B------:R-:W-:Y:S06]  /*2f10*/  BRA.U UP1, `(.L_x_60) ;  /* 0x0000000101187547 */ /* 0x000fec000b800000 */
.L_x_61:
[----:B------:R-:W-:Y:S05]  /*2f20*/  NANOSLEEP 0x64 ;  /* 0x000000640000795d */ /* 0x000fea0003800000 */
[----:B------:R-:W-:-:S05]  /*2f30*/  UMOV UR7, 0x10 ;  /* 0x0000001000077882 */ /* 0x000fca0000000000 */
[----:B------:R-:W-:Y:S04]  /*2f40*/  DEPBAR.LE SB1, 0x36 ;  /* 0x00009d800000791a */ /* 0x000fe80000000000 */
[----:B------:R-:W1:Y:S02]  /*2f50*/  UTCATOMSWS.2CTA.FIND_AND_SET.ALIGN UP1, UR7, UR7 ;  /* 0x00000007000775e3 */ /* 0x000e640008220800 */
[----:B-1----:R-:W-:Y:S01]  /*2f60*/  MOV R11, UR7 ;  /* 0x00000007000b7c02 */ /* 0x002fe20008000f00 */
[----:B------:R-:W-:Y:S05]  /*2f70*/  BRA.U !UP1, `(.L_x_61) ;  /* 0xfffffffd09e87547 */ /* 0x000fea000b83ffff */
.L_x_60:
[----:B------:R-:W1:Y:S01]  /*2f80*/  LDS R5, [UR6+0x10] ;  /* 0x00001006ff057984 */ /* 0x000e620008000800 */
[----:B------:R-:W-:Y:S01]  /*2f90*/  IMAD.U32 R3, RZ, RZ, UR37 ;  /* 0x00000025ff037e24 */ /* 0x000fe2000f8e00ff */
[----:B------:R-:W-:-:S03]  /*2fa0*/  MOV R2, UR4 ;  /* 0x0000000400027c02 */ /* 0x000fc60008000f00 */
[----:B------:R-:W-:Y:S01]  /*2fb0*/  VIADD R3, R3, 0x130 ;  /* 0x0000013003037836 */ /* 0x000fe20000000000 */
[----:B-1----:R-:W-:-:S04]  /*2fc0*/  SHF.L.U32 R5, R5, 0x1f, RZ ;  /* 0x0000001f05057819 */ /* 0x002fc800000006ff */
[----:B------:R-:W1:Y:S02]  /*2fd0*/  SYNCS.PHASECHK.TRANS64.TRYWAIT P0, [UR6+0x8], R5 ;  /* 0x00000805ff0075a7 */ /* 0x000e640008001106 */
[----:B-1----:R-:W-:Y:S05]  /*2fe0*/  @P0 BRA `(.L_x_62) ;  /* 0x0000000000080947 */ /* 0x002fea0003800000 */
[----:B------:R-:W1:Y:S02]  /*2ff0*/  SYNCS.PHASECHK.TRANS64.TRYWAIT P0, [UR6+0x8], R5 ;  /* 0x00000805ff0075a7 */ /* 0x000e640008001106 */
[----:B-1----:R-:W-:Y:S05]  /*3000*/  @!P0 BRA `(.L_x_63) ;  /* 0x0000008800b48947 */ /* 0x002fea0003800000 */
.L_x_62:
[----:B-1----:R-:W-:Y:S01]  /*3010*/  HFMA2 R4, -RZ, RZ, 0, 5.9604644775390625e-08 ;  /* 0x00000001ff047431 */ /* 0x002fe200000001ff */
[----:B------:R-:W-:Y:S01]  /*3020*/  UPRMT UR7, UR4, 0x654, UR8 ;  /* 0x0000065404077896 */ /* 0x000fe20008000008 */
[----:B------:R-:W-:Y:S01]  /*3030*/  IMAD.MOV.U32 R6, RZ, RZ, 0xffff ;  /* 0x0000ffffff067424 */ /* 0x000fe200078e00ff */
[----:B------:R-:W-:Y:S01]  /*3040*/  PRMT R2, R2, 0x654, R3 ;  /* 0x0000065402027816 */ /* 0x000fe20000000003 */
[----:B------:R-:W-:Y:S02]  /*3050*/  IMAD.MOV.U32 R5, RZ, RZ, 0x4 ;  /* 0x00000004ff057424 */ /* 0x000fe400078e00ff */
[----:B------:R-:W-:Y:S01]  /*3060*/  IMAD.SHL.U32 R9, R11, 0x20, RZ ;  /* 0x000000200b097824 */ /* 0x000fe200078e00ff */
[----:B------:R-:W-:Y:S02]  /*3070*/  MOV R3, UR7 ;  /* 0x0000000700037c02 */ /* 0x000fe40008000f00 */
[-C--:B------:R-:W-:Y:S01]  /*3080*/  SHF.L.U32 R7, R6, R11.reuse, RZ ;  /* 0x0000000b06077219 */ /* 0x080fe200000006ff */
[----:B------:R1:W-:Y:S01]  /*3090*/  SYNCS.ARRIVE.TRANS64.RED RZ, [UR7], R5 ;  /* 0x00000005ffff79a7 */ /* 0x0003e20008000407 */
[----:B------:R-:W-:Y:S01]  /*30a0*/  SHF.L.U32 R6, R4, R11, RZ ;  /* 0x0000000b04067219 */ /* 0x000fe200000006ff */
[----:B------:R1:W-:Y:S04]  /*30b0*/  STS [UR37+0x130], R9 ;  /* 0x00013009ff007988 */ /* 0x0003e80008000825 */
[----:B------:R1:W-:Y:S04]  /*30c0*/  STAS [R2.64], R11 ;  /* 0x0000000b02007dbd */ /* 0x0003e8000c0008ff */
[----:B------:R1:W-:Y:S04]  /*30d0*/  ATOMS.OR RZ, [UR6+0x14], R7 ;  /* 0x00001407ffff798c */ /* 0x0003e8000b000006 */
[----:B------:R1:W-:Y:S04]  /*30e0*/  ATOMS.OR RZ, [UR6+0x18], R6 ;  /* 0x00001806ffff798c */ /* 0x0003e8000b000006 */
[----:B------:R1:W-:Y:S02]  /*30f0*/  ATOMS.XOR RZ, [UR6+0x10], R4 ;  /* 0x00001004ffff798c */ /* 0x0003e4000b800006 */
.L_x_59:
[----:B------:R-:W-:Y:S05]  /*3100*/  BSYNC B0 ;  /* 0x0000000000007941 */ /* 0x000fea0003800000 */
.L_x_58:
[----:B------:R-:W-:Y:S05]  /*3110*/  BRA.U UP0, `(.L_x_64) ;  /* 0x00000001006c7547 */ /* 0x000fea000b800000 */
[----:B------:R-:W-:-:S03]  /*3120*/  UMOV UR7, 0xffffffff ;  /* 0xffffffff00077882 */ /* 0x000fc60000000000 */
[----:B------:R-:W-:Y:S05]  /*3130*/  BRA.DIV UR7, `(.L_x_65) ;  /* 0x0000008a07807947 */ /* 0x000fea000b800000 */
[----:B------:R-:W-:-:S13]  /*3140*/  ELECT P6, URZ, PT ;  /* 0x0000000000ff782f */ /* 0x000fda00038c0000 */
.L_x_164:
[----:B------:R-:W-:Y:S05]  /*3150*/  @!P6 BRA `(.L_x_64) ;  /* 0x00000000005ce947 */ /* 0x000fea0003800000 */
[----:B-1----:R-:W1:Y:S02]  /*3160*/  LDS R3, [UR6+0x10] ;  /* 0x00001006ff037984 */ /* 0x002e640008000800 */
[----:B-1----:R-:W-:-:S04]  /*3170*/  SHF.L.U32 R3, R3, 0x1f, RZ ;  /* 0x0000001f03037819 */ /* 0x002fc800000006ff */
[----:B------:R-:W1:Y:S02]  /*3180*/  SYNCS.PHASECHK.TRANS64.TRYWAIT P0, [UR6+0x8], R3 ;  /* 0x00000803ff0075a7 */ /* 0x000e640008001106 */
[----:B-1----:R-:W-:Y:S05]  /*3190*/  @P0 BRA `(.L_x_66) ;  /* 0x0000000000080947 */ /* 0x002fea0003800000 */
[----:B------:R-:W1:Y:S02]  /*31a0*/  SYNCS.PHASECHK.TRANS64.TRYWAIT P0, [UR6+0x8], R3 ;  /* 0x00000803ff0075a7 */ /* 0x000e640008001106 */
[----:B-1----:R-:W-:Y:S05]  /*31b0*/  @!P0 BRA `(.L_x_67) ;  /* 0x0000008800808947 */ /* 0x002fea0003800000 */
.L_x_66:
[----:B------:R-:W2:Y:S01]  /*31c0*/  LDS R5, [UR37+0x130] ;  /* 0x00013025ff057984 */ /* 0x000ea20008000800 */
[----:B-1----:R-:W-:Y:S02]  /*31d0*/  HFMA2 R2, -RZ, RZ, 0, 5.9604644775390625e-08 ;  /* 0x00000001ff027431 */ /* 0x002fe400000001ff */
[----:B------:R-:W-:Y:S01]  /*31e0*/  IMAD.MOV.U32 R3, RZ, RZ, 0xffff ;  /* 0x0000ffffff037424 */ /* 0x000fe200078e00ff */
[----:B------:R-:W-:Y:S01]  /*31f0*/  UPRMT UR7, UR4, 0x654, UR8 ;  /* 0x0000065404077896 */ /* 0x000fe20008000008 */
[----:B--2---:R-:W-:-:S03]  /*3200*/  IMAD.SHL.U32 R4, R5, 0x20, RZ ;  /* 0x0000002005047824 */ /* 0x004fc600078e00ff */
[-C--:B------:R-:W-:Y:S02]  /*3210*/  SHF.L.U32 R3, R3, R5.reuse, RZ ;  /* 0x0000000503037219 */ /* 0x080fe400000006ff */
[----:B------:R-:W-:Y:S01]  /*3220*/  SHF.L.U32 R5, R2, R5, RZ ;  /* 0x0000000502057219 */ /* 0x000fe200000006ff */
[----:B------:R2:W-:Y:S04]  /*3230*/  STS [UR37+0x130], R4 ;  /* 0x00013004ff007988 */ /* 0x0005e80008000825 */
[----:B------:R2:W-:Y:S04]  /*3240*/  ATOMS.OR RZ, [UR6+0x14], R3 ;  /* 0x00001403ffff798c */ /* 0x0005e8000b000006 */
[----:B------:R2:W-:Y:S01]  /*3250*/  ATOMS.OR RZ, [UR6+0x18], R5 ;  /* 0x00001805ffff798c */ /* 0x0005e2000b000006 */
[----:B------:R-:W-:Y:S03]  /*3260*/  SYNCS.ARRIVE.TRANS64.RED.A1T0 RZ, [UR7], RZ ;  /* 0x000000ffffff79a7 */ /* 0x000fe60008100407 */
[----:B------:R2:W-:Y:S01]  /*3270*/  ATOMS.XOR RZ, [UR6+0x10], R2 ;  /* 0x00001002ffff798c */ /* 0x0005e2000b800006 */
[----:B------:R-:W-:Y:S05]  /*3280*/  BRA `(.L_x_64) ;  /* 0x0000000000107947 */ /* 0x000fea0003800000 */
.L_x_57:
[----:B------:R-:W-:-:S05]  /*3290*/  MOV R2, 0xffffffff ;  /* 0xffffffff00027802 */ /* 0x000fca0000000f00 */
[----:B------:R1:W-:Y:S02]  /*32a0*/  STS [UR37+0x130], R2 ;  /* 0x00013002ff007988 */ /* 0x0003e40008000825 */
[----:B-1----:R-:W-:Y:S02]  /*32b0*/  MOV R2, 0x32d0 ;  /* 0x000032d000027802 */ /* 0x002fe40000000f00 */
[----:B-----5:R-:W-:Y:S05]  /*32c0*/  CALL.REL.NOINC `($__internal_1_$__cuda_sm10x_tcgen05_guardrail_trap_phase_invalid_during_alloc) ;  /* 0x0000009000207944 */ /* 0x020fea0003c00000 */
.L_x_64:
[----:B------:R-:W-:Y:S05]  /*32d0*/  WARPSYNC.ALL ;  /* 0x0000000000007948 */ /* 0x000fea0003800000 */
[----:B------:R-:W3:Y:S01]  /*32e0*/  S2UR UR8, SR_CgaCtaId ;  /* 0x00000000000879c3 */ /* 0x000ee20000008800 */
[----:B------:R-:W-:Y:S01]  /*32f0*/  UMOV UR6, 0x400 ;  /* 0x0000040000067882 */ /* 0x000fe20000000000 */
[----:B------:R-:W-:-:S06]  /*3300*/  NOP ;  /* 0x0000000000007918 */ /* 0x000fcc0000000000 */
[----:B------:R-:W-:Y:S06]  /*3310*/  BAR.ARV 0x6, 0xa0 ;  /* 0x0182800000007b1d */ /* 0x000fec0000002000 */
[----:B------:R-:W-:Y:S01]  /*3320*/  LOP3.LUT R0, R0, 0xffff, RZ, 0xc0, !PT ;  /* 0x0000ffff00007812 */ /* 0x000fe200078ec0ff */
[----:B-1----:R-:W-:Y:S01]  /*3330*/  IMAD.MOV.U32 R9, RZ, RZ, 0x1 ;  /* 0x00000001ff097424 */ /* 0x002fe200078e00ff */
[----:B------:R-:W-:Y:S01]  /*3340*/  LOP3.LUT R8, R8, 0xffff, RZ, 0xc0, !PT ;  /* 0x0000ffff08087812 */ /* 0x000fe200078ec0ff */
[----:B------:R-:W-:Y:S01]  /*3350*/  UMOV UR22, URZ ;  /* 0x000000ff00167c82 */ /* 0x000fe20008000000 */
[----:B------:R-:W-:Y:S01]  /*3360*/  R2UR UR12, R0 ;  /* 0x00000000000c72ca */ /* 0x000fe200000e0000 */
[----:B------:R-:W-:Y:S01]  /*3370*/  UMOV UR21, URZ ;  /* 0x000000ff00157c82 */ /* 0x000fe20008000000 */
[----:B------:R-:W-:Y:S01]  /*3380*/  R2UR UR13, R8 ;  /* 0x00000000080d72ca */ /* 0x000fe200000e0000 */
[----:B------:R-:W-:Y:S01]  /*3390*/  IMAD.MOV.U32 R8, RZ, RZ, RZ ;  /* 0x000000ffff087224 */ /* 0x000fe200078e00ff */
[----:B------:R-:W-:-:S02]  /*33a0*/  UISETP.NE.AND UP2, UPT, UR5, URZ, UPT ;  /* 0x000000ff0500728c */ /* 0x000fc4000bf45270 */
[----:B---3--:R-:W-:Y:S01]  /*33b0*/  ULEA UR8, UR8, UR6, 0x18 ;  /* 0x0000000608087291 */ /* 0x008fe2000f8ec0ff */
[----:B------:R-:W1:Y:S03]  /*33c0*/  LDCU UR6, c[0x0][0x38c] ;  /* 0x00007180ff0677ac */ /* 0x000e660008000800 */
[----:B------:R-:W-:Y:S02]  /*33d0*/  UIADD3 UR14, UPT, UPT, UR8, 0xc400, URZ ;  /* 0x0000c400080e7890 */ /* 0x000fe4000fffe0ff */
[----:B------:R-:W-:-:S03]  /*33e0*/  UIADD3 UR15, UPT, UPT, UR8, 0x11400, URZ ;  /* 0x00011400080f7890 */ /* 0x000fc6000fffe0ff */
[----:B--2---:R-:W2:Y:S01]  /*33f0*/  LDS R2, [UR8+0x130] ;  /* 0x00013008ff027984 */ /* 0x004ea20008000800 */
[----:B------:R-:W-:Y:S02]  /*3400*/  USHF.R.U32.HI UR14, URZ, 0x4, UR14 ;  /* 0x00000004ff0e7899 */ /* 0x000fe4000801160e */
[----:B------:R-:W-:Y:S02]  /*3410*/  USHF.R.U32.HI UR15, URZ, 0x4, UR15 ;  /* 0x00000004ff0f7899 */ /* 0x000fe4000801160f */
[----:B------:R-:W-:Y:S02]  /*3420*/  ULOP3.LUT UR14, UR14, 0x3fff, URZ, 0xc0, !UPT ;  /* 0x00003fff0e0e7892 */ /* 0x000fe4000f8ec0ff */
[----:B------:R-:W-:Y:S02]  /*3430*/  ULOP3.LUT UR15, UR15, 0x3fff, URZ, 0xc0, !UPT ;  /* 0x00003fff0f0f7892 */ /* 0x000fe4000f8ec0ff */
[----:B------:R-:W-:Y:S02]  /*3440*/  ULOP3.LUT UR14, UR14, 0x10000, URZ, 0xfc, !UPT ;  /* 0x000100000e0e7892 */ /* 0x000fe4000f8efcff */
[----:B-1----:R-:W-:-:S02]  /*3450*/  UIADD3 UR6, UPT, UPT, UR6, 0x1f, URZ ;  /* 0x0000001f06067890 */ /* 0x002fc4000fffe0ff */
[----:B------:R-:W-:Y:S02]  /*3460*/  ULOP3.LUT UR15, UR15, 0x10000, URZ, 0xfc, !UPT ;  /* 0x000100000f0f7892 */ /* 0x000fe4000f8efcff */
[----:B------:R-:W-:Y:S01]  /*3470*/  USHF.R.S32.HI UR7, URZ, 0x1f, UR6 ;  /* 0x0000001fff077899 */ /* 0x000fe20008011406 */
[----:B------:R-:W-:Y:S01]  /*3480*/  UMOV UR20, URZ ;  /* 0x000000ff00147c82 */ /* 0x000fe20008000000 */
[----:B------:R-:W-:Y:S02]  /*3490*/  UMOV UR26, 0x0 ;  /* 0x00000000001a7882 */ /* 0x000fe40000000000 */
[----:B------:R-:W-:Y:S01]  /*34a0*/  ULEA.HI UR7, UR7, UR6, URZ, 0x5 ;  /* 0x0000000607077291 */ /* 0x000fe2000f8f28ff */
[----:B------:R-:W-:-:S03]  /*34b0*/  UMOV UR27, 0x10400490 ;  /* 0x10400490001b7882 */ /* 0x000fc60000000000 */
[----:B------:R-:W-:-:S04]  /*34c0*/  USHF.R.S32.HI UR7, URZ, 0x5, UR7 ;  /* 0x00000005ff077899 */ /* 0x000fc80008011407 */
[----:B------:R-:W-:-:S04]  /*34d0*/  UISETP.LT.AND UP0, UPT, UR7, 0x1, UPT ;  /* 0x000000010700788c */ /* 0x000fc8000bf01270 */
[----:B------:R-:W-:Y:S01]  /*34e0*/  USEL UR23, UR7, 0x1, !UP0 ;  /* 0x0000000107177887 */ /* 0x000fe2000c000000 */
[----:B--2---:R-:W-:Y:S02]  /*34f0*/  R2UR UR24, R2 ;  /* 0x00000000021872ca */ /* 0x004fe400000e0000 */
[----:B------:R-:W-:-:S13]  /*3500*/  CS2R R2, SRZ ;  /* 0x0000000000027805 */ /* 0x000fda000001ff00 */
.L_x_75:
[C---:B------:R-:W-:Y:S02]  /*3510*/  LEA R0, R8.reuse, UR8, 0x3 ;  /* 0x0000000808007c11 */ /* 0x040fe4000f8e18ff */
[----:B------:R-:W-:Y:S02]  /*3520*/  SHF.L.U32 R5, R3, 0x1f, RZ ;  /* 0x0000001f03057819 */ /* 0x000fe400000006ff */
[----:B------:R-:W-:Y:S02]  /*3530*/  LEA R4, R8, UR8, 0x4 ;  /* 0x0000000808047c11 */ /* 0x000fe4000f8e20ff */
[----:B------:R-:W1:Y:S02]  /*3540*/  SYNCS.PHASECHK.TRANS64.TRYWAIT P0, [R0+URZ+0xa0], R5 ;  /* 0x0000a005000075a7 */ /* 0x000e6400080011ff */
[----:B-1-34-:R-:W-:Y:S05]  /*3550*/  @!P0 BRA `(.L_x_68) ;  /* 0x0000008400b08947 */ /* 0x01afea0003800000 */
.L_x_165:
[----:B-1----:R-:W1:Y:S01]  /*3560*/  LDS.128 R4, [R4+0x110] ;  /* 0x0001100004047984 */ /* 0x002e620000000c00 */
[----:B------:R-:W-:Y:S02]  /*3570*/  VIADD R0, R0, 0xb0 ;  /* 0x000000b000007836 */ /* 0x000fe40000000000 */
[----:B------:R-:W-:Y:S01]  /*3580*/  VIADD R8, R8, 0x1 ;  /* 0x0000000108087836 */ /* 0x000fe20000000000 */
[----:B------:R-:W-:Y:S01]  /*3590*/  @!PT LDS RZ, [RZ] ;  /* 0x00000000fffff984 */ /* 0x000fe20000000800 */
[----:B------:R-:W-:Y:S01]  /*35a0*/  @!PT LDS RZ, [RZ] ;  /* 0x00000000fffff984 */ /* 0x000fe20000000800 */
[----:B------:R-:W-:Y:S01]  /*35b0*/  @!PT LDS RZ, [RZ] ;  /* 0x00000000fffff984 */ /* 0x000fe20000000800 */
[----:B------:R-:W-:Y:S01]  /*35c0*/  @!PT LDS RZ, [RZ] ;  /* 0x00000000fffff984 */ /* 0x000fe20000000800 */
[----:B------:R2:W-:Y:S06]  /*35d0*/  MEMBAR.ALL.CTA ;  /* 0x0000000000007992 */ /* 0x0005ec0000008000 */
[----:B--2---:R-:W2:Y:S01]  /*35e0*/  FENCE.VIEW.ASYNC.S ;  /* 0x00000000000073c6 */ /* 0x004ea20000000000 */
[----:B------:R-:W-:-:S04]  /*35f0*/  PRMT R0, RZ, 0x654, R0 ;  /* 0x00000654ff007816 */ /* 0x000fc80000000000 */
[----:B--2---:R2:W-:Y:S01]  /*3600*/  SYNCS.ARRIVE.TRANS64.RED.A1T0 RZ, [R0+URZ], RZ ;  /* 0x000000ff00ff79a7 */ /* 0x0045e200081004ff */
[----:B-1----:R-:W-:Y:S01]  /*3610*/  LOP3.LUT P1, RZ, R6, 0x1, RZ, 0xc0, !PT ;  /* 0x0000000106ff7812 */ /* 0x002fe2000782c0ff */
[----:B--2---:R-:W-:-:S12]  /*3620*/  BRA.U UP2, `(.L_x_69) ;  /* 0x0000000102cc7547 */ /* 0x004fd8000b800000 */
[----:B------:R-:W1:Y:S01]  /*3630*/  LDCU UR6, c[0x0][0x38c] ;  /* 0x00007180ff0677ac */ /* 0x000e620008000800 */
[----:B------:R-:W-:Y:S02]  /*3640*/  PLOP3.LUT P2, PT, PT, PT, PT, 0x80, 0x8 ;  /* 0x000000000008781c */ /* 0x000fe40003f4f070 */
[----:B------:R-:W-:Y:S01]  /*3650*/  SHF.L.U32 R5, R9, 0x1f, RZ ;  /* 0x0000001f09057819 */ /* 0x000fe200000006ff */
[----:B------:R-:W-:Y:S02]  /*3660*/  ULEA UR11, UR22, UR8, 0x3 ;  /* 0x00000008160b7291 */ /* 0x000fe4000f8e18ff */
[----:B-1----:R-:W-:-:S06]  /*3670*/  UISETP.GE.AND UP0, UPT, UR6, 0x1, UPT ;  /* 0x000000010600788c */ /* 0x002fcc000bf06270 */
[----:B------:R-:W-:-:S05]  /*3680*/  PLOP3.LUT P0, PT, PT, PT, UP0, 0x80, 0x8 ;  /* 0x000000000008781c */ /* 0x000fca0003f0f008 */
[----:B------:R-:W-:-:S08]  /*3690*/  @UP0 ULEA UR6, UR21, UR8, 0x3 ;  /* 0x0000000815060291 */ /* 0x000fd0000f8e18ff */
[----:B------:R-:W-:-:S04]  /*36a0*/  @P0 SHF.L.U32 R0, R2, 0x1f, RZ ;  /* 0x0000001f02000819 */ /* 0x000fc800000006ff */
[----:B------:R1:W2:Y:S01]  /*36b0*/  @P0 SYNCS.PHASECHK.TRANS64.TRYWAIT P2, [UR6], R0 ;  /* 0x00000000ff0005a7 */ /* 0x0002a20008041106 */
[----:B------:R-:W3:Y:S02]  /*36c0*/  SYNCS.PHASECHK.TRANS64.TRYWAIT P0, [UR11+0xd0], R5 ;  /* 0x0000d005ff0075a7 */ /* 0x000ee4000800110b */
[----:B-123--:R-:W-:Y:S05]  /*36d0*/  @!P0 BRA `(.L_x_70) ;  /* 0x0000008400648947 */ /* 0x00efea0003800000 */
.L_x_167:
[----:B------:R-:W-:Y:S01]  /*36e0*/  UMOV UR19, UR20 ;  /* 0x0000001400137c82 */ /* 0x000fe20008000000 */
[----:B------:R-:W-:Y:S05]  /*36f0*/  BRA.U !UP0, `(.L_x_71) ;  /* 0x0000000108887547 */ /* 0x000fea000b800000 */
[----:B------:R-:W-:Y:S02]  /*3700*/  UIADD3 UR19, UPT, UPT, UR23, UR20, URZ ;  /* 0x0000001417137290 */ /* 0x000fe4000fffe0ff */
[----:B------:R-:W-:Y:S02]  /*3710*/  ULEA UR10, UR22, UR24, 0x8 ;  /* 0x00000018160a7291 */ /* 0x000fe4000f8e40ff */
[----:B------:R-:W-:Y:S01]  /*3720*/  UPLOP3.LUT UP3, UPT, UPT, UPT, UPT, 0x40, 0x4 ;  /* 0x000000000004789c */ /* 0x000fe20003f6e870 */
[----:B------:R-:W-:Y:S01]  /*3730*/  UMOV UR18, UR7 ;  /* 0x0000000700127c82 */ /* 0x000fe20008000000 */
[----:B------:R-:W-:-:S09]  /*3740*/  UMOV UR17, UR21 ;  /* 0x0000001500117c82 */ /* 0x000fd20008000000 */
.L_x_74:
[----:B--2---:R-:W-:Y:S01]  /*3750*/  ULEA UR9, UR17, UR8, 0x3 ;  /* 0x0000000811097291 */ /* 0x004fe2000f8e18ff */
[----:B---3--:R-:W-:Y:S11]  /*3760*/  @P2 BRA `(.L_x_72) ;  /* 0x00000000000c2947 */ /* 0x008ff60003800000 */
[----:B-1----:R-:W-:Y:S04]  /*3770*/  SHF.L.U32 R5, R2, 0x1f, RZ ;  /* 0x0000001f02057819 */ /* 0x002fe800000006ff */
[----:B------:R-:W1:Y:S02]  /*3780*/  SYNCS.PHASECHK.TRANS64.TRYWAIT P0, [UR9], R5 ;  /* 0x00000005ff0075a7 */ /* 0x000e640008001109 */
[----:B-1----:R-:W-:Y:S05]  /*3790*/  @!P0 BRA `(.L_x_73) ;  /* 0x00000084004c8947 */ /* 0x002fea0003800000 */
.L_x_72:
[----:B------:R-:W-:Y:S01]  /*37a0*/  UISETP.NE.AND UP0, UPT, UR18, 0x1, UPT ;  /* 0x000000011200788c */ /* 0x000fe2000bf05270 */
[----:B------:R-:W-:Y:S01]  /*37b0*/  PLOP3.LUT P2, PT, PT, PT, PT, 0x80, 0x8 ;  /* 0x000000000008781c */ /* 0x000fe20003f4f070 */
[----:B------:R-:W-:Y:S02]  /*37c0*/  UIADD3 UR21, UPT, UPT, UR17, 0x1, URZ ;  /* 0x0000000111157890 */ /* 0x000fe4000fffe0ff */
[----:B------:R-:W-:Y:S02]  /*37d0*/  ULEA UR28, UR17, UR15, 0x8 ;  /* 0x0000000f111c7291 */ /* 0x000fe4000f8e40ff */
[----:B------:R-:W-:Y:S01]  /*37e0*/  UISETP.NE.AND UP1, UPT, UR21, 0x5, UPT ;  /* 0x000000051500788c */ /* 0x000fe2000bf25270 */
[----:B------:R-:W-:Y:S01]  /*37f0*/  PLOP3.LUT P0, PT, PT, PT, UP0, 0x80, 0x8 ;  /* 0x000000000008781c */ /* 0x000fe20003f0f008 */
[----:B------:R-:W-:Y:S02]  /*3800*/  ULEA UR30, UR17, UR14, 0x8 ;  /* 0x0000000e111e7291 */ /* 0x000fe4000f8e40ff */
[----:B------:R-:W-:Y:S02]  /*3810*/  USEL UR16, URZ, 0x1, UP1 ;  /* 0x00000001ff107887 */ /* 0x000fe40008800000 */
[----:B------:R-:W-:Y:S02]  /*3820*/  USEL UR21, UR21, URZ, UP1 ;  /* 0x000000ff15157287 */ /* 0x000fe40008800000 */
[----:B------:R-:W-:Y:S02]  /*3830*/  UIADD3 UR9, UPT, UPT, UR9, 0x28, URZ ;  /* 0x0000002809097890 */ /* 0x000fe4000fffe0ff */
[----:B------:R-:W-:Y:S01]  /*3840*/  @UP0 ULEA UR6, UR21, UR8, 0x3 ;  /* 0x0000000815060291 */ /* 0x000fe2000f8e18ff */
[----:B------:R-:W-:Y:S01]  /*3850*/  LOP3.LUT R2, R2, UR16, RZ, 0x3c, !PT ;  /* 0x0000001002027c12 */ /* 0x000fe2000f8e3cff */
[----:B------:R-:W-:Y:S01]  /*3860*/  UMOV UR29, 0xc0004010 ;  /* 0xc0004010001d7882 */ /* 0x000fe20000000000 */
[----:B------:R-:W-:Y:S01]  /*3870*/  UMOV UR31, 0xc0004010 ;  /* 0xc0004010001f7882 */ /* 0x000fe20000000000 */
[----:B------:R-:W-:Y:S01]  /*3880*/  UIADD3 UR20, UPT, UPT, UR20, 0x1, URZ ;  /* 0x0000000114147890 */ /* 0x000fe2000fffe0ff */
[----:B-1----:R-:W-:Y:S01]  /*3890*/  @P0 SHF.L.U32 R0, R2, 0x1f, RZ ;  /* 0x0000001f02000819 */ /* 0x002fe200000006ff */
[----:B------:R-:W-:Y:S02]  /*38a0*/  UIADD3 UR18, UPT, UPT, UR18, -0x1, URZ ;  /* 0xffffffff12127890 */ /* 0x000fe4000fffe0ff */
[----:B------:R-:W-:Y:S01]  /*38b0*/  UISETP.NE.AND UP0, UPT, UR20, UR19, UPT ;  /* 0x000000131400728c */ /* 0x000fe2000bf05270 */
[----:B------:R2:W3:Y:S01]  /*38c0*/  @P0 SYNCS.PHASECHK.TRANS64.TRYWAIT P2, [UR6], R0 ;  /* 0x00000000ff0005a7 */ /* 0x0004e20008041106 */
[----:B------:R2:W-:Y:S01]  /*38d0*/  UTCQMMA.2CTA gdesc[UR30], gdesc[UR28], tmem[UR10], tmem[UR26], idesc[UR27], UP3 ;  /* 0x00ff1a1c1e0075ea */ /* 0x0005e20009a0030a */
[----:B------:R-:W-:Y:S01]  /*38e0*/  UPLOP3.LUT UP3, UPT, UPT, UPT, UPT, 0x80, 0x8 ;  /* 0x000000000008789c */ /* 0x000fe20003f6f070 */
[----:B------:R2:W-:Y:S01]  /*38f0*/  UTCBAR.2CTA.MULTICAST [UR9], URZ, UR13 ;  /* 0x000000ff090073e9 */ /* 0x0005e2000820080d */
[----:B------:R-:W-:Y:S04]  /*3900*/  UMOV UR17, UR21 ;  /* 0x0000001500117c82 */ /* 0x000fe80008000000 */
[----:B------:R-:W-:Y:S05]  /*3910*/  BRA.U UP0, `(.L_x_74) ;  /* 0xfffffffd008c7547 */ /* 0x000fea000b83ffff */
.L_x_71:
[----:B------:R-:W-:Y:S01]  /*3920*/  UIADD3 UR11, UPT, UPT, UR11, 0xc0, URZ ;  /* 0x000000c00b0b7890 */ /* 0x000fe2000fffe0ff */
[----:B------:R-:W-:-:S08]  /*3930*/  UMOV UR20, UR19 ;  /* 0x0000001300147c82 */ /* 0x000fd00008000000 */
[----:B------:R4:W-:Y:S01]  /*3940*/  UTCBAR.2CTA.MULTICAST [UR11], URZ, UR12 ;  /* 0x000000ff0b0073e9 */ /* 0x0009e2000820080c */
[----:B------:R-:W-:Y:S02]  /*3950*/  NOP ;  /* 0x0000000000007918 */ /* 0x000fe40000000000 */
.L_x_69:
[----:B------:R-:W-:Y:S01]  /*3960*/  UIADD3 UR22, UPT, UPT, UR22, 0x1, URZ ;  /* 0x0000000116167890 */ /* 0x000fe2000fffe0ff */
[----:B------:R-:W-:-:S03]  /*3970*/  ISETP.NE.AND P0, PT, R8, 0x2, PT ;  /* 0x000000020800780c */ /* 0x000fc60003f05270 */
[----:B------:R-:W-:Y:S01]  /*3980*/  UISETP.NE.AND UP0, UPT, UR22, 0x2, UPT ;  /* 0x000000021600788c */ /* 0x000fe2000bf05270 */
[----:B-12---:R-:W-:Y:S02]  /*3990*/  SEL R0, RZ, 0x1, P0 ;  /* 0x00000001ff007807 */ /* 0x006fe40000000000 */
[----:B------:R-:W-:Y:S01]  /*39a0*/  SEL R8, R8, RZ, P0 ;  /* 0x000000ff08087207 */ /* 0x000fe20000000000 */
[----:B------:R-:W-:Y:S01]  /*39b0*/  USEL UR6, URZ, 0x1, UP0 ;  /* 0x00000001ff067887 */ /* 0x000fe20008000000 */
[----:B------:R-:W-:Y:S01]  /*39c0*/  LOP3.LUT R3, R3, R0, RZ, 0x3c, !PT ;  /* 0x0000000003037212 */ /* 0x000fe200078e3cff */
[----:B------:R-:W-:-:S04]  /*39d0*/  USEL UR22, UR22, URZ, UP0 ;  /* 0x000000ff16167287 */ /* 0x000fc80008000000 */
[----:B------:R-:W-:Y:S01]  /*39e0*/  LOP3.LUT R9, R9, UR6, RZ, 0x3c, !PT ;  /* 0x0000000609097c12 */ /* 0x000fe2000f8e3cff */
[----:B------:R-:W-:Y:S07]  /*39f0*/  @P1 BRA `(.L_x_75) ;  /* 0xfffffff800c41947 */ /* 0x000fee000383ffff */
[----:B------:R-:W1:Y:S01]  /*3a00*/  S2UR UR6, SR_CgaCtaId ;  /* 0x00000000000679c3 */ /* 0x000e620000008800 */
[----:B------:R-:W-:Y:S01]  /*3a10*/  ELECT P0, URZ, PT ;  /* 0x0000000000ff782f */ /* 0x000fe20003800000 */
[----:B------:R-:W-:Y:S01]  /*3a20*/  HFMA2 R0, -RZ, RZ, 0, 5.9604644775390625e-08 ;  /* 0x00000001ff007431 */ /* 0x000fe200000001ff */
[----:B------:R-:W-:-:S05]  /*3a30*/  UMOV UR7, 0x40 ;  /* 0x0000004000077882 */ /* 0x000fca0000000000 */
[----:B------:R-:W-:Y:S01]  /*3a40*/  UVIRTCOUNT.DEALLOC.SMPOOL 0x80 ;  /* 0x000000800000784c */ /* 0x000fe20000000000 */
[----:B------:R-:W-:Y:S02]  /*3a50*/  UISETP.NE.AND UP0, UPT, UR5, URZ, UPT ;  /* 0x000000ff0500728c */ /* 0x000fe4000bf05270 */
[----:B-1----:R-:W-:-:S09]  /*3a60*/  ULEA UR6, UR6, UR7, 0x18 ;  /* 0x0000000706067291 */ /* 0x002fd2000f8ec0ff */
[----:B------:R1:W-:Y:S01]  /*3a70*/  @P0 STS.U8 [UR6+0x1c], R0 ;  /* 0x00001c00ff000988 */ /* 0x0003e20008000006 */
[----:B------:R-:W-:Y:S05]  /*3a80*/  BRA.U UP0, `(.L_x_76) ;  /* 0x0000000100587547 */ /* 0x000fea000b800000 */
[----:B------:R-:W-:Y:S01]  /*3a90*/  UIADD3 UR7, UPT, UPT, UR8, 0xd0, URZ ;  /* 0x000000d008077890 */ /* 0x000fe2000fffe0ff */
[----:B------:R-:W-:-:S03]  /*3aa0*/  SHF.L.U32 R3, R9, 0x1f, RZ ;  /* 0x0000001f09037819 */ /* 0x000fc600000006ff */
[----:B------:R-:W-:-:S09]  /*3ab0*/  ULEA UR5, UR22, UR7, 0x3 ;  /* 0x0000000716057291 */ /* 0x000fd2000f8e18ff */
[----:B------:R-:W2:Y:S02]  /*3ac0*/  SYNCS.PHASECHK.TRANS64.TRYWAIT P0, [UR5], R3 ;  /* 0x00000003ff0075a7 */ /* 0x000ea40008001105 */
[----:B--2---:R-:W-:Y:S05]  /*3ad0*/  @!P0 BRA `(.L_x_77) ;  /* 0x0000008000948947 */ /* 0x004fea0003800000 */
.L_x_170:
[----:B------:R-:W-:-:S04]  /*3ae0*/  UIADD3 UR9, UPT, UPT, UR22, 0x1, URZ ;  /* 0x0000000116097890 */ /* 0x000fc8000fffe0ff */
[----:B------:R-:W-:-:S04]  /*3af0*/  UISETP.NE.AND UP1, UPT, UR9, 0x2, UPT ;  /* 0x000000020900788c */ /* 0x000fc8000bf25270 */
[----:B------:R-:W-:Y:S02]  /*3b00*/  USEL UR5, URZ, 0x1, UP1 ;  /* 0x00000001ff057887 */ /* 0x000fe40008800000 */
[----:B------:R-:W-:-:S04]  /*3b10*/  USEL UR9, UR9, URZ, UP1 ;  /* 0x000000ff09097287 */ /* 0x000fc80008800000 */
[----:B------:R-:W-:Y:S01]  /*3b20*/  ULEA UR9, UR9, UR7, 0x3 ;  /* 0x0000000709097291 */ /* 0x000fe2000f8e18ff */
[----:B-1----:R-:W-:-:S04]  /*3b30*/  LOP3.LUT R3, R9, UR5, RZ, 0x3c, !PT ;  /* 0x0000000509037c12 */ /* 0x002fc8000f8e3cff */
[----:B------:R-:W-:Y:S01]  /*3b40*/  SHF.L.U32 R3, R3, 0x1f, RZ ;  /* 0x0000001f03037819 */ /* 0x000fe200000006ff */
[----:B------:R-:W-:-:S04]  /*3b50*/  IMAD.U32 R0, RZ, RZ, UR9 ;  /* 0x00000009ff007e24 */ /* 0x000fc8000f8e00ff */
[----:B------:R1:W2:Y:S03]  /*3b60*/  SYNCS.PHASECHK.TRANS64.TRYWAIT P0, [R0+URZ], R3 ;  /* 0x00000003000075a7 */ /* 0x0002a600080011ff */
[----:B--2---:R-:W-:Y:S05]  /*3b70*/  @!P0 NANOSLEEP.SYNCS 0x989680 ;  /* 0x009896800000895d */ /* 0x004fea0003900000 */
[----:B------:R-:W2:Y:S02]  /*3b80*/  @!P0 SYNCS.PHASECHK.TRANS64 P0, [R0+URZ], R3 ;  /* 0x00000003000085a7 */ /* 0x000ea400080010ff */
[----:B--2---:R-:W-:Y:S05]  /*3b90*/  @P0 BRA `(.L_x_78) ;  /* 0x0000000000200947 */ /* 0x004fea0003800000 */
.L_x_79:
[----:B--2---:R2:W1:Y:S02]  /*3ba0*/  SYNCS.PHASECHK.TRANS64.TRYWAIT P0, [R0+URZ], R3 ;  /* 0x00000003000075a7 */ /* 0x00446400080011ff */
[----:B-1----:R-:W-:Y:S05]  /*3bb0*/  @!P0 NANOSLEEP.SYNCS 0x989680 ;  /* 0x009896800000895d */ /* 0x002fea0003900000 */
[----:B------:R-:W1:Y:S02]  /*3bc0*/  @!P0 SYNCS.PHASECHK.TRANS64 P0, [R0+URZ], R3 ;  /* 0x00000003000085a7 */ /* 0x000e6400080010ff */
[----:B-1----:R-:W-:Y:S05]  /*3bd0*/  @!P0 BRA `(.L_x_79) ;  /* 0xfffffffc00f08947 */ /* 0x002fea000383ffff */
[----:B------:R-:W-:Y:S05]  /*3be0*/  BRA `(.L_x_78) ;  /* 0x00000000000c7947 */ /* 0x000fea0003800000 */
.L_x_76:
[----:B------:R-:W-:-:S04]  /*3bf0*/  UIADD3 UR5, UPT, UPT, UR8, 0x100, URZ ;  /* 0x0000010008057890 */ /* 0x000fc8000fffe0ff */
[----:B------:R-:W-:-:S09]  /*3c00*/  UPRMT UR5, UR4, 0x654, UR5 ;  /* 0x0000065404057896 */ /* 0x000fd20008000005 */
[----:B------:R-:W-:Y:S03]  /*3c10*/  SYNCS.ARRIVE.TRANS64.RED.A1T0 RZ, [UR5], RZ ;  /* 0x000000ffffff79a7 */ /* 0x000fe60008100405 */
.L_x_78:
[----:B-12---:R-:W-:Y:S01]  /*3c20*/  SHF.L.U32 R3, RZ, 0x1f, RZ ;  /* 0x0000001fff037819 */ /* 0x006fe200000006ff */
[----:B------:R-:W-:Y:S01]  /*3c30*/  UIADD3 UR5, UPT, UPT, UR8, 0x100, URZ ;  /* 0x0000010008057890 */ /* 0x000fe2000fffe0ff */
[----:B------:R-:W-:Y:S02]  /*3c40*/  PLOP3.LUT P0, PT, PT, PT, UP0, 0x80, 0x8 ;  /* 0x000000000008781c */ /* 0x000fe40003f0f008 */
[----:B------:R-:W1:Y:S02]  /*3c50*/  SYNCS.PHASECHK.TRANS64.TRYWAIT P1, [UR8+0x100], R3 ;  /* 0x00010003ff0075a7 */ /* 0x000e640008021108 */
[----:B-1----:R-:W-:Y:S09]  /*3c60*/  @!P1 BRA `(.L_x_80) ;  /* 0x0000008000489947 */ /* 0x002ff20003800000 */
.L_x_172:
[----:B------:R-:W-:Y:S01]  /*3c70*/  @!UP0 UPRMT UR5, UR4, 0x654, UR5 ;  /* 0x0000065404058896 */ /* 0x000fe20008000005 */
[----:B------:R-:W-:Y:S02]  /*3c80*/  UMOV UR8, 0xffff ;  /* 0x0000ffff00087882 */ /* 0x000fe40000000000 */
[----:B------:R-:W-:-:S06]  /*3c90*/  UMOV UR4, 0x1 ;  /* 0x0000000100047882 */ /* 0x000fcc0000000000 */
[----:B------:R-:W-:Y:S01]  /*3ca0*/  @!P0 SYNCS.ARRIVE.TRANS64.RED.A1T0 RZ, [UR5], RZ ;  /* 0x000000ffffff89a7 */ /* 0x000fe20008100405 */
[----:B------:R-:W-:Y:S01]  /*3cb0*/  NOP ;  /* 0x0000000000007918 */ /* 0x000fe20000000000 */
[----:B-1----:R-:W1:Y:S01]  /*3cc0*/  LDS R0, [UR6+0x14] ;  /* 0x00001406ff007984 */ /* 0x002e620008000800 */
[----:B------:R-:W-:-:S04]  /*3cd0*/  ULOP3.LUT UR5, UR24, 0xffff, URZ, 0xc0, !UPT ;  /* 0x0000ffff18057892 */ /* 0x000fc8000f8ec0ff */
[----:B------:R-:W-:-:S04]  /*3ce0*/  USHF.R.U32.HI UR5, URZ, 0x5, UR5 ;  /* 0x00000005ff057899 */ /* 0x000fc80008011605 */
[----:B------:R-:W-:Y:S02]  /*3cf0*/  USHF.L.U32 UR8, UR8, UR5, URZ ;  /* 0x0000000508087299 */ /* 0x000fe400080006ff */
[----:B------:R-:W-:-:S04]  /*3d00*/  USHF.L.U32 UR4, UR4, UR5, URZ ;  /* 0x0000000504047299 */ /* 0x000fc800080006ff */
[----:B-1----:R-:W-:-:S04]  /*3d10*/  LOP3.LUT R0, R0, UR8, RZ, 0xc0, !PT ;  /* 0x0000000800007c12 */ /* 0x002fc8000f8ec0ff */
[----:B------:R-:W-:-:S13]  /*3d20*/  ISETP.NE.AND P0, PT, R0, UR8, PT ;  /* 0x0000000800007c0c */ /* 0x000fda000bf05270 */
[----:B------:R-:W-:Y:S05]  /*3d30*/  @P0 BRA `(.L_x_81) ;  /* 0x0000000000580947 */ /* 0x000fea0003800000 */
[----:B------:R-:W1:Y:S02]  /*3d40*/  LDS R0, [UR6+0x18] ;  /* 0x00001806ff007984 */ /* 0x000e640008000800 */
[----:B-1----:R-:W-:-:S04]  /*3d50*/  LOP3.LUT R0, R0, UR4, RZ, 0xc0, !PT ;  /* 0x0000000400007c12 */ /* 0x002fc8000f8ec0ff */
[----:B------:R-:W-:-:S13]  /*3d60*/  ISETP.NE.AND P0, PT, R0, UR4, PT ;  /* 0x0000000400007c0c */ /* 0x000fda000bf05270 */
[----:B------:R-:W-:Y:S05]  /*3d70*/  @P0 BRA `(.L_x_82) ;  /* 0x00000000003c0947 */ /* 0x000fea0003800000 */
[----:B------:R-:W1:Y:S01]  /*3d80*/  S2R R2, SR_LANEID ;  /* 0x0000000000027919 */ /* 0x000e620000000000 */
[----:B------:R-:W-:Y:S01]  /*3d90*/  ULOP3.LUT UR8, URZ, UR8, URZ, 0x33, !UPT ;  /* 0x00000008ff087292 */ /* 0x000fe2000f8e33ff */
[----:B------:R-:W-:Y:S01]  /*3da0*/  LOP3.LUT R4, RZ, UR4, RZ, 0x33, !PT ;  /* 0x00000004ff047c12 */ /* 0x000fe2000f8e33ff */
[----:B------:R-:W-:Y:S02]  /*3db0*/  VOTEU.ANY UR7, UPT, PT ;  /* 0x0000000000077886 */ /* 0x000fe400038e0100 */
[----:B------:R-:W-:Y:S01]  /*3dc0*/  UFLO.U32 UR7, UR7 ;  /* 0x00000007000772bd */ /* 0x000fe200080e0000 */
[----:B------:R-:W2:Y:S01]  /*3dd0*/  REDUX UR4, R4 ;  /* 0x00000000040473c4 */ /* 0x000ea20000000000 */
[----:B------:R-:W-:-:S06]  /*3de0*/  IMAD.U32 R0, RZ, RZ, UR8 ;  /* 0x00000008ff007e24 */ /* 0x000fcc000f8e00ff */
[----:B------:R1:W-:Y:S01]  /*3df0*/  UTCATOMSWS.AND URZ, UR8 ;  /* 0x0000000800ff79e3 */ /* 0x0003e20008000000 */
[----:B------:R-:W3:Y:S01]  /*3e00*/  REDUX UR5, R0 ;  /* 0x00000000000573c4 */ /* 0x000ee20000000000 */
[----:B-1----:R-:W-:Y:S01]  /*3e10*/  ISETP.EQ.U32.AND P0, PT, R2, UR7, PT ;  /* 0x0000000702007c0c */ /* 0x002fe2000bf02070 */
[----:B--2---:R-:W-:Y:S01]  /*3e20*/  IMAD.U32 R2, RZ, RZ, UR4 ;  /* 0x00000004ff027e24 */ /* 0x004fe2000f8e00ff */
[----:B---3--:R-:W-:-:S11]  /*3e30*/  MOV R3, UR5 ;  /* 0x0000000500037c02 */ /* 0x008fd60008000f00 */
[----:B------:R1:W-:Y:S04]  /*3e40*/  @P0 ATOMS.AND RZ, [UR6+0x14], R3 ;  /* 0x00001403ffff098c */ /* 0x0003e8000a800006 */
[----:B------:R1:W-:Y:S01]  /*3e50*/  @P0 ATOMS.AND RZ, [UR6+0x18], R2 ;  /* 0x00001802ffff098c */ /* 0x0003e2000a800006 */
[----:B------:R-:W-:Y:S05]  /*3e60*/  BRA `(.L_x_83) ;  /* 0x0000000000147947 */ /* 0x000fea0003800000 */
.L_x_82:
[----:B------:R-:W-:Y:S02]  /*3e70*/  MOV R2, 0x3e90 ;  /* 0x00003e9000027802 */ /* 0x000fe40000000f00 */
[----:B---345:R-:W-:Y:S05]  /*3e80*/  CALL.REL.NOINC `($__internal_0_$__cuda_sm10x_tcgen05_guardrail_trap_col_being_dealloced_not_returned_by_alloc) ;  /* 0x0000008400247944 */ /* 0x038fea0003c00000 */
[----:B------:R-:W-:Y:S05]  /*3e90*/  BRA `(.L_x_83) ;  /* 0x0000000000087947 */ /* 0x000fea0003800000 */
.L_x_81:
[----:B------:R-:W-:Y:S02]  /*3ea0*/  MOV R2, 0x3ec0 ;  /* 0x00003ec000027802 */ /* 0x000fe40000000f00 */
[----:B---345:R-:W-:Y:S05]  /*3eb0*/  CALL.REL.NOINC `($__internal_2_$__cuda_sm10x_tcgen05_guardrail_trap_unallocated_columns_being_dealloced) ;  /* 0x0000008400307944 */ /* 0x038fea0003c00000 */
.L_x_83:
[----:B------:R-:W-:Y:S01]  /*3ec0*/  NOP ;  /* 0x0000000000007918 */ /* 0x000fe20000000000 */
[----:B----4-:R-:W-:Y:S05]  /*3ed0*/  EXIT ;  /* 0x000000000000794d */ /* 0x010fea0003800000 */
.L_x_56:
[----:B------:R-:W-:-:S09]  /*3ee0*/  UISETP.NE.OR UP5, UPT, UR10, 0x3, !UP5 ;  /* 0x000000030a00788c */ /* 0x000fd2000efa5670 */
[----:B------:R-:W-:Y:S05]  /*3ef0*/  BRA.U UP5, `(.L_x_84) ;  /* 0x0000001105147547 */ /* 0x000fea000b800000 */
[----:B------:R-:W1:Y:S01]  /*3f00*/  LDC R0, c[0x0][0xb30] ;  /* 0x0002cc00ff007b82 */ /* 0x000e620000000800 */
[----:B------:R-:W2:Y:S01]  /*3f10*/  LDCU.64 UR8, c[0x0][0x888] ;  /* 0x00011100ff0877ac */ /* 0x000ea20008000a00 */
[----:B------:R-:W-:Y:S02]  /*3f20*/  HFMA2 R29, -RZ, RZ, 0, 0 ;  /* 0x00000000ff1d7431 */ /* 0x000fe400000001ff */
[----:B------:R-:W-:Y:S01]  /*3f30*/  IMAD.MOV.U32 R31, RZ, RZ, 0x1 ;  /* 0x00000001ff1f7424 */ /* 0x000fe200078e00ff */
[----:B------:R-:W-:Y:S01]  /*3f40*/  MOV R23, 0x2000 ;  /* 0x0000200000177802 */ /* 0x000fe20000000f00 */
[----:B------:R-:W3:Y:S01]  /*3f50*/  LDCU.64 UR4, c[0x0][0x890] ;  /* 0x00011200ff0477ac */ /* 0x000ee20008000a00 */
[----:B------:R-:W-:Y:S01]  /*3f60*/  IMAD.MOV.U32 R30, RZ, RZ, RZ ;  /* 0x000000ffff1e7224 */ /* 0x000fe200078e00ff */
[----:B------:R-:W4:Y:S01]  /*3f70*/  LDC R19, c[0x0][0x370] ;  /* 0x0000dc00ff137b82 */ /* 0x000f220000000800 */
[----:B------:R-:W-:Y:S01]  /*3f80*/  UMOV UR7, 0x400 ;  /* 0x0000040000077882 */ /* 0x000fe20000000000 */
[----:B------:R-:W-:-:S02]  /*3f90*/  UPLOP3.LUT UP1, UPT, UPT, UPT, UPT, 0x40, 0x4 ;  /* 0x000000000004789c */ /* 0x000fc40003f2e870 */
[----:B------:R-:W-:-:S04]  /*3fa0*/  ULEA UR7, UR37, UR7, 0x18 ;  /* 0x0000000725077291 */ /* 0x000fc8000f8ec0ff */
[----:B------:R-:W4:Y:S01]  /*3fb0*/  LDC R2, c[0x0][0xb0c] ;  /* 0x0002c300ff027b82 */ /* 0x000f220000000800 */
[----:B------:R-:W-:Y:S02]  /*3fc0*/  UIADD3 UR13, UPT, UPT, UR7, 0x68, URZ ;  /* 0x00000068070d7890 */ /* 0x000fe4000fffe0ff */
[----:B--2---:R-:W-:Y:S02]  /*3fd0*/  UISETP.NE.U32.AND UP2, UPT, UR8, URZ, UPT ;  /* 0x000000ff0800728c */ /* 0x004fe4000bf45070 */
[----:B------:R-:W-:Y:S02]  /*3fe0*/  UIADD3 UR33, UPT, UPT, UR7, 0x50, URZ ;  /* 0x0000005007217890 */ /* 0x000fe4000fffe0ff */
[----:B---3--:R-:W-:Y:S01]  /*3ff0*/  UISETP.NE.U32.AND UP3, UPT, UR4, URZ, UPT ;  /* 0x000000ff0400728c */ /* 0x008fe2000bf65070 */
[----:B------:R-:W2:Y:S01]  /*4000*/  LDC R18, c[0x0][0xb20] ;  /* 0x0002c800ff127b82 */ /* 0x000ea20000000800 */
[----:B-1----:R-:W-:Y:S01]  /*4010*/  ISETP.NE.AND P1, PT, R0, 0x1, PT ;  /* 0x000000010000780c */ /* 0x002fe20003f25270 */
[----:B------:R-:W-:-:S02]  /*4020*/  UISETP.NE.AND.EX UP2, UPT, UR9, URZ, UPT, UP2 ;  /* 0x000000ff0900728c */ /* 0x000fc4000bf45320 */
[----:B------:R-:W-:Y:S02]  /*4030*/  UIADD3 UR25, UPT, UPT, UR7, 0x58, URZ ;  /* 0x0000005807197890 */ /* 0x000fe4000fffe0ff */
[----:B------:R-:W-:Y:S02]  /*4040*/  UIADD3 UR17, UPT, UPT, UR7, 0x60, URZ ;  /* 0x0000006007117890 */ /* 0x000fe4000fffe0ff */
[----:B------:R-:W1:Y:S01]  /*4050*/  LDC.64 R32, c[0x0][0x348] ;  /* 0x0000d200ff207b82 */ /* 0x000e620000000a00 */
[----:B------:R-:W-:Y:S02]  /*4060*/  UPRMT UR13, UR37, 0x654, UR13 ;  /* 0x00000654250d7896 */ /* 0x000fe4000800000d */
[----:B------:R-:W-:-:S05]  /*4070*/  UISETP.NE.AND.EX UP3, UPT, UR5, URZ, UPT, UP3 ;  /* 0x000000ff0500728c */ /* 0x000fca000bf65330 */
[----:B------:R-:W3:Y:S08]  /*4080*/  LDC.64 R16, c[0x0][0xb10] ;  /* 0x0002c400ff107b82 */ /* 0x000ef00000000a00 */
[----:B------:R-:W1:Y:S08]  /*4090*/  LDC.64 R6, c[0x0][0xb18] ;  /* 0x0002c600ff067b82 */ /* 0x000e700000000a00 */
[----:B------:R-:W1:Y:S08]  /*40a0*/  LDC.64 R4, c[0x0][0xb28] ;  /* 0x0002ca00ff047b82 */ /* 0x000e700000000a00 */
[----:B--2-4-:R-:W1:Y:S02]  /*40b0*/  LDC R22, c[0x0][0x374] ;  /* 0x0000dd00ff167b82 */ /* 0x014e640000000800 */
.L_x_95:
[C---:B------:R-:W-:Y:S02]  /*40c0*/  LEA R0, R30.reuse, UR7, 0x3 ;  /* 0x000000071e007c11 */ /* 0x040fe4000f8e18ff */
[----:B------:R-:W-:Y:S02]  /*40d0*/  SHF.L.U32 R3, R29, 0x1f, RZ ;  /* 0x0000001f1d037819 */ /* 0x000fe400000006ff */
[----:B------:R-:W-:Y:S02]  /*40e0*/  LEA R24, R30, UR7, 0x4 ;  /* 0x000000071e187c11 */ /* 0x000fe4000f8e20ff */
[----:B--2---:R-:W2:Y:S02]  /*40f0*/  SYNCS.PHASECHK.TRANS64.TRYWAIT P0, [R0+URZ+0xa0], R3 ;  /* 0x0000a003000075a7 */ /* 0x004ea400080011ff */
[----:B--2---:R-:W-:Y:S05]  /*4100*/  @!P0 BRA `(.L_x_85) ;  /* 0x0000007c00388947 */ /* 0x004fea0003800000 */
.L_x_173:
[----:B------:R-:W-:Y:S01]  /*4110*/  ISETP.GE.AND P0, PT, R72, 0x1, PT ;  /* 0x000000014800780c */ /* 0x000fe20003f06270 */
[----:B------:R-:W4:Y:S01]  /*4120*/  LDS.128 R24, [R24+0x110] ;  /* 0x0001100018187984 */ /* 0x000f220000000c00 */
[----:B--2---:R-:W-:Y:S01]  /*4130*/  VIADD R0, R0, 0xb0 ;  /* 0x000000b000007836 */ /* 0x004fe20000000000 */
[----:B------:R-:W-:Y:S01]  /*4140*/  @!PT LDS RZ, [RZ] ;  /* 0x00000000fffff984 */ /* 0x000fe20000000800 */
[----:B------:R-:W-:Y:S01]  /*4150*/  @!PT LDS RZ, [RZ] ;  /* 0x00000000fffff984 */ /* 0x000fe20000000800 */
[----:B------:R-:W-:Y:S01]  /*4160*/  @!PT LDS RZ, [RZ] ;  /* 0x00000000fffff984 */ /* 0x000fe20000000800 */
[----:B------:R-:W-:Y:S01]  /*4170*/  @!PT LDS RZ, [RZ] ;  /* 0x00000000fffff984 */ /* 0x000fe20000000800 */
[----:B------:R2:W-:Y:S06]  /*4180*/  MEMBAR.ALL.CTA ;  /* 0x0000000000007992 */ /* 0x0005ec0000008000 */
[----:B--2---:R-:W2:Y:S01]  /*4190*/  FENCE.VIEW.ASYNC.S ;  /* 0x00000000000073c6 */ /* 0x004ea20000000000 */
[----:B------:R-:W-:Y:S04]  /*41a0*/  PRMT R0, RZ, 0x654, R0 ;  /* 0x00000654ff007816 */ /* 0x000fe80000000000 */
[----:B--2---:R2:W-:Y:S01]  /*41b0*/  SYNCS.ARRIVE.TRANS64.RED.A1T0 RZ, [R0+URZ], RZ ;  /* 0x000000ff00ff79a7 */ /* 0x0045e200081004ff */
[----:B----4-:R-:W-:Y:S11]  /*41c0*/  LOP3.LUT P3, RZ, R26, 0x1, RZ, 0xc0, !PT ;  /* 0x000000011aff7812 */ /* 0x010ff6000786c0ff */
[----:B------:R-:W-:Y:S02]  /*41d0*/  @!UPT UIADD3 URZ, UPT, UPT, URZ, URZ, URZ ;  /* 0x000000fffffff290 */ /* 0x000fe4000fffe0ff */
[----:B------:R-:W-:Y:S02]  /*41e0*/  @P3 MOV R13, R24 ;  /* 0x00000018000d3202 */ /* 0x000fe40000000f00 */
[----:B------:R-:W-:Y:S01]  /*41f0*/  @P3 LOP3.LUT R8, R25, 0xffff, RZ, 0xc0, !PT ;  /* 0x0000ffff19083812 */ /* 0x000fe200078ec0ff */
[----:B--2---:R-:W-:Y:S06]  /*4200*/  @!P0 BRA `(.L_x_86) ;  /* 0x0000000000a48947 */ /* 0x004fec0003800000 */
[----:B-1----:R-:W-:Y:S01]  /*4210*/  IMAD.HI.U32 R35, R22, R7, RZ ;  /* 0x0000000716237227 */ /* 0x002fe200078e00ff */
[----:B------:R-:W-:Y:S02]  /*4220*/  ISETP.NE.AND P0, PT, R6, 0x1, PT ;  /* 0x000000010600780c */ /* 0x000fe40003f05270 */
[----:B------:R-:W-:Y:S01]  /*4230*/  ISETP.NE.AND P2, PT, R72, 0x1, PT ;  /* 0x000000014800780c */ /* 0x000fe20003f45270 */
[----:B---3--:R-:W-:Y:S01]  /*4240*/  IMAD.HI.U32 R34, R19, R16, RZ ;  /* 0x0000001013227227 */ /* 0x008fe200078e00ff */
[----:B------:R-:W-:Y:S02]  /*4250*/  SHF.R.U32.HI R35, RZ, R18, R35 ;  /* 0x00000012ff237219 */ /* 0x000fe40000011623 */
[----:B------:R-:W-:Y:S01]  /*4260*/  ISETP.NE.AND P4, PT, R2, 0x1, PT ;  /* 0x000000010200780c */ /* 0x000fe20003f85270 */
[----:B------:R-:W-:Y:S01]  /*4270*/  IMAD.HI.U32 R36, R13, R16, RZ ;  /* 0x000000100d247227 */ /* 0x000fe200078e00ff */
[----:B------:R-:W-:Y:S02]  /*4280*/  SHF.R.U32.HI R34, RZ, R17, R34 ;  /* 0x00000011ff227219 */ /* 0x000fe40000011622 */
[----:B------:R-:W-:Y:S01]  /*4290*/  SEL R3, R22, R35, !P0 ;  /* 0x0000002316037207 */ /* 0x000fe20004000000 */
[C---:B------:R-:W-:Y:S01]  /*42a0*/  IMAD.HI.U32 R35, R8.reuse, R7, RZ ;  /* 0x0000000708237227 */ /* 0x040fe200078e00ff */
[----:B------:R-:W-:Y:S02]  /*42b0*/  SEL R11, R19, R34, !P4 ;  /* 0x00000022130b7207 */ /* 0x000fe40006000000 */
[----:B------:R-:W-:Y:S01]  /*42c0*/  SHF.R.U32.HI R36, RZ, R17, R36 ;  /* 0x00000011ff247219 */ /* 0x000fe20000011624 */
[----:B------:R-:W-:Y:S01]  /*42d0*/  IMAD.HI.U32 R38, R3, R4, RZ ;  /* 0x0000000403267227 */ /* 0x000fe200078e00ff */
[----:B------:R-:W-:Y:S03]  /*42e0*/  SHF.R.U32.HI R35, RZ, R18, R35 ;  /* 0x00000012ff237219 */ /* 0x000fe60000011623 */
[----:B------:R-:W-:Y:S01]  /*42f0*/  IMAD.HI.U32 R34, R11, R4, RZ ;  /* 0x000000040b227227 */ /* 0x000fe200078e00ff */
[----:B------:R-:W-:Y:S02]  /*4300*/  @P2 SHF.R.U32.HI R3, RZ, R5, R38 ;  /* 0x00000005ff032219 */ /* 0x000fe40000011626 */
[----:B------:R-:W-:Y:S02]  /*4310*/  SEL R9, R8, R35, !P0 ;  /* 0x0000002308097207 */ /* 0x000fe40004000000 */
[----:B------:R-:W-:Y:S01]  /*4320*/  @P2 SHF.R.U32.HI R11, RZ, R5, R34 ;  /* 0x00000005ff0b2219 */ /* 0x000fe20000011622 */
[C---:B------:R-:W-:Y:S01]  /*4330*/  IMAD R10, R72.reuse, R3, RZ ;  /* 0x00000003480a7224 */ /* 0x040fe200078e02ff */
[----:B------:R-:W-:Y:S01]  /*4340*/  SEL R3, R13, R36, !P4 ;  /* 0x000000240d037207 */ /* 0x000fe20006000000 */
[C---:B------:R-:W-:Y:S03]  /*4350*/  IMAD.HI.U32 R14, R9.reuse, R4, RZ ;  /* 0x00000004090e7227 */ /* 0x040fe600078e00ff */
[----:B------:R-:W-:Y:S01]  /*4360*/  ISETP.GE.AND P0, PT, R9, R10, PT ;  /* 0x0000000a0900720c */ /* 0x000fe20003f06270 */
[C---:B------:R-:W-:Y:S01]  /*4370*/  IMAD R12, R72.reuse, R11, RZ ;  /* 0x0000000b480c7224 */ /* 0x040fe200078e02ff */
[-C--:B------:R-:W-:Y:S04]  /*4380*/  SHF.R.U32.HI R14, RZ, R5.reuse, R14 ;  /* 0x00000005ff0e7219 */ /* 0x080fe8000001160e */
[----:B------:R-:W-:Y:S02]  /*4390*/  ISETP.GE.OR P0, PT, R3, R12, P0 ;  /* 0x0000000c0300720c */ /* 0x000fe40000706670 */
[----:B------:R-:W-:Y:S05]  /*43a0*/  SEL R15, R9, R14, !P2 ;  /* 0x0000000e090f7207 */ /* 0x000fea0005000000 */
[----:B------:R-:W-:Y:S04]  /*43b0*/  IMAD.MOV R14, RZ, RZ, -R15 ;  /* 0x000000ffff0e7224 */ /* 0x000fe800078e0a0f */
[----:B------:R-:W-:Y:S02]  /*43c0*/  IMAD R14, R72, R14, R9 ;  /* 0x0000000e480e7224 */ /* 0x000fe400078e0209 */
[C---:B------:R-:W-:Y:S05]  /*43d0*/  @!P0 IMAD.HI.U32 R10, R3.reuse, R4, RZ ;  /* 0x00000004030a8227 */ /* 0x040fea00078e00ff */
[----:B------:R-:W-:Y:S04]  /*43e0*/  @!P0 SHF.R.U32.HI R10, RZ, R5, R10 ;  /* 0x00000005ff0a8219 */ /* 0x000fe8000001160a */
[----:B------:R-:W-:Y:S01]  /*43f0*/  @!P0 SEL R0, R3, R10, !P2 ;  /* 0x0000000a03008207 */ /* 0x000fe20005000000 */
[----:B------:R-:W-:Y:S03]  /*4400*/  IMAD.MOV R10, RZ, RZ, -R3 ;  /* 0x000000ffff0a7224 */ /* 0x000fe600078e0a03 */
[----:B------:R-:W-:Y:S01]  /*4410*/  @!P0 IADD3 R15, PT, PT, R15, -R0, RZ ;  /* 0x800000000f0f8210 */ /* 0x000fe20007ffe0ff */
[----:B------:R-:W-:Y:S01]  /*4420*/  @!P0 IMAD R0, R11, R14, R0 ;  /* 0x0000000e0b008224 */ /* 0x000fe200078e0200 */
[----:B------:R-:W-:Y:S01]  /*4430*/  IADD3 R11, PT, PT, -R9, RZ, RZ ;  /* 0x000000ff090b7210 */ /* 0x000fe20007ffe1ff */
[----:B------:R-:W-:Y:S02]  /*4440*/  IMAD R13, R2, R10, R13 ;  /* 0x0000000a020d7224 */ /* 0x000fe400078e020d */
[----:B------:R-:W-:Y:S02]  /*4450*/  @!P0 IMAD R9, R15, R72, R3 ;  /* 0x000000480f098224 */ /* 0x000fe400078e0203 */
[----:B------:R-:W-:Y:S02]  /*4460*/  @!P0 IMAD.MOV.U32 R3, RZ, RZ, R0 ;  /* 0x000000ffff038224 */ /* 0x000fe400078e0000 */
[----:B------:R-:W-:Y:S02]  /*4470*/  IMAD R8, R6, R11, R8 ;  /* 0x0000000b06087224 */ /* 0x000fe400078e0208 */
[----:B------:R-:W-:Y:S02]  /*4480*/  IMAD R13, R3, R2, R13 ;  /* 0x00000002030d7224 */ /* 0x000fe400078e020d */
[----:B------:R-:W-:Y:S02]  /*4490*/  IMAD R8, R9, R6, R8 ;  /* 0x0000000609087224 */ /* 0x000fe400078e0208 */
.L_x_86:
[----:B------:R-:W-:Y:S05]  /*44a0*/  BRA.U UP1, `(.L_x_87) ;  /* 0x0000000101107547 */ /* 0x000fea000b800000 */
[----:B------:R-:W-:Y:S04]  /*44b0*/  MOV R0, UR6 ;  /* 0x0000000600007c02 */ /* 0x000fe80008000f00 */
[----:B------:R-:W-:Y:S04]  /*44c0*/  SHF.L.U32 R3, R0, 0x1f, RZ ;  /* 0x0000001f00037819 */ /* 0x000fe800000006ff */
[----:B------:R-:W2:Y:S02]  /*44d0*/  SYNCS.PHASECHK.TRANS64.TRYWAIT P0, [UR7+0x98], R3 ;  /* 0x00009803ff0075a7 */ /* 0x000ea40008001107 */
[----:B--2---:R-:W-:Y:S05]  /*44e0*/  @!P0 BRA `(.L_x_88) ;  /* 0x0000007800548947 */ /* 0x004fea0003800000 */
.L_x_87:
[----:B------:R-:W-:Y:S02]  /*44f0*/  R2UR UR35, R21 ;  /* 0x00000000152372ca */ /* 0x000fe400000e0000 */
[----:B------:R-:W-:Y:S02]  /*4500*/  R2UR UR34, R20 ;  /* 0x00000000142272ca */ /* 0x000fe400000e0000 */
[----:B------:R-:W-:Y:S02]  /*4510*/  ISETP.NE.U32.AND P2, PT, RZ, UR4, PT ;  /* 0x00000004ff007c0c */ /* 0x000fe4000bf45070 */
[----:B------:R-:W-:Y:S02]  /*4520*/  SHF.L.U32 R12, R31, 0x1f, RZ ;  /* 0x0000001f1f0c7819 */ /* 0x000fe400000006ff */
[----:B------:R-:W-:Y:S05]  /*4530*/  ISETP.NE.AND.EX P2, PT, RZ, UR5, PT, P2 ;  /* 0x00000005ff007c0c */ /* 0x000fea000bf45320 */
[----:B------:R-:W-:Y:S02]  /*4540*/  USHF.L.U32 UR35, UR35, 0x7, URZ ;  /* 0x0000000723237899 */ /* 0x000fe400080006ff */
[----:B------:R-:W-:Y:S01]  /*4550*/  USHF.L.U32 UR34, UR34, 0x8, URZ ;  /* 0x0000000822227899 */ /* 0x000fe200080006ff */
[----:B------:R-:W-:Y:S11]  /*4560*/  BRA.U !UP3, `(.L_x_89) ;  /* 0x000000010b347547 */ /* 0x000ff6000b800000 */
[----:B------:R-:W-:Y:S01]  /*4570*/  UPLOP3.LUT UP0, UPT, UPT, UPT, UP2, 0x80, 0x8 ;  /* 0x000000000008789c */ /* 0x000fe20003f0f020 */
[----:B--2---:R-:W-:Y:S02]  /*4580*/  HFMA2 R0, -RZ, RZ, 0, 5.9604644775390625e-08 ;  /* 0x00000001ff007431 */ /* 0x004fe400000001ff */
[----:B------:R-:W-:Y:S03]  /*4590*/  IMAD.MOV.U32 R171, RZ, RZ, 0x1 ;  /* 0x00000001ffab7424 */ /* 0x000fe600078e00ff */
[----:B------:R-:W-:Y:S05]  /*45a0*/  PLOP3.LUT P0, PT, PT, PT, UP0, 0x80, 0x8 ;  /* 0x000000000008781c */ /* 0x000fea0003f0f008 */
[----:B------:R-:W2:Y:S01]  /*45b0*/  @UP0 LDCU.64 UR10, c[0x0][0x888] ;  /* 0x00011100ff0a07ac */ /* 0x000ea20008000a00 */
[----:B------:R-:W-:Y:S07]  /*45c0*/  @UP0 UIMAD UR8, UR36, UR4, URZ ;  /* 0x00000004240802a4 */ /* 0x000fee000f8e02ff */
[----:B------:R-:W-:Y:S01]  /*45d0*/  @!P0 PRMT R171, R0, 0x7610, R171 ;  /* 0x0000761000ab8816 */ /* 0x000fe200000000ab */
[----:B--2---:R-:W-:Y:S03]  /*45e0*/  @UP0 UIMAD.WIDE UR10, UR8, 0x4, UR10 ;  /* 0x00000004080a08a5 */ /* 0x004fe6000f8e020a */
[----:B------:R-:W2:Y:S03]  /*45f0*/  @!UP0 LDCU UR8, c[0x0][0x880] ;  /* 0x00011000ff0887ac */ /* 0x000ea60008000800 */
[----:B------:R-:W-:Y:S01]  /*4600*/  IMAD.U32 R10, RZ, RZ, UR10 ;  /* 0x0000000aff0a7e24 */ /* 0x000fe2000f8e00ff */
[----:B------:R-:W-:Y:S05]  /*4610*/  MOV R11, UR11 ;  /* 0x0000000b000b7c02 */ /* 0x000fea0008000f00 */
[----:B-----5:R4:W5:Y:S02]  /*4620*/  @P0 LDG.E R81, desc[UR46][R10.64] ;  /* 0x0000002e0a510981 */ /* 0x020964000c1e1900 */
[----:B--2-4-:R-:W-:Y:S07]  /*4630*/  @!P0 IMAD.U32 R81, RZ, RZ, UR8 ;  /* 0x00000008ff518e24 */ /* 0x014fee000f8e00ff */
.L_x_89:
[----:B-----5:R-:W-:Y:S01]  /*4640*/  @!P2 FSETP.EQ.AND P0, PT, R81, RZ, PT ;  /* 0x000000ff5100a20b */ /* 0x020fe20003f02000 */
[----:B------:R-:W-:Y:S01]  /*4650*/  @!UPT UIADD3 URZ, UPT, UPT, URZ, URZ, URZ ;  /* 0x000000fffffff290 */ /* 0x000fe2000fffe0ff */
[----:B------:R-:W-:Y:S11]  /*4660*/  @!P2 BRA `(.L_x_90) ;  /* 0x000000000014a947 */ /* 0x000ff60003800000 */
[----:B------:R-:W-:Y:S02]  /*4670*/  LOP3.LUT P2, RZ, R171, 0xff, RZ, 0xc0, !PT ;  /* 0x000000ffabff7812 */ /* 0x000fe4000784c0ff */
[----:B------:R-:W-:Y:S04]  /*4680*/  PLOP3.LUT P0, PT, PT, PT, UP0, 0x80, 0x8 ;  /* 0x000000000008781c */ /* 0x000fe80003f0f008 */
[----:B------:R-:W-:Y:S07]  /*4690*/  PLOP3.LUT P0, PT, P0, PT, PT, 0x8, 0x80 ;  /* 0x000000000080781c */ /* 0x000fee000070e170 */
[----:B------:R-:W-:Y:S11]  /*46a0*/  @P2 FSETP.EQ.AND P0, PT, R81, RZ, PT ;  /* 0x000000ff5100220b */ /* 0x000ff60003f02000 */
[----:B------:R-:W-:Y:S02]  /*46b0*/  @!UPT UIADD3 URZ, UPT, UPT, URZ, URZ, URZ ;  /* 0x000000fffffff290 */ /* 0x000fe4000fffe0ff */
.L_x_90:
[----:B------:R-:W4:Y:S01]  /*46c0*/  SYNCS.PHASECHK.TRANS64.TRYWAIT P2, [UR7+0x70], R12 ;  /* 0x0000700cff0075a7 */ /* 0x000f220008041107 */
[----:B------:R-:W-:Y:S04]  /*46d0*/  ELECT P4, URZ, PT ;  /* 0x0000000000ff782f */ /* 0x000fe80003880000 */
[----:B------:R-:W-:Y:S11]  /*46e0*/  PLOP3.LUT P4, PT, P0, P4, PT, 0xf2, 0x2f ;  /* 0x00000000002f781c */ /* 0x000ff60000789e72 */
[----:B------:R-:W-:Y:S02]  /*46f0*/  @!UPT UIADD3 URZ, UPT, UPT, URZ, URZ, URZ ;  /* 0x000000fffffff290 */ /* 0x000fe4000fffe0ff */
[----:B-1----:R-:W-:Y:S05]  /*4700*/  @!P4 IADD3 R9, P0, PT, R32, 0x580, RZ ;  /* 0x000005802009c810 */ /* 0x002fea0007f1e0ff */
[----:B--2---:R-:W-:Y:S01]  /*4710*/  @!P4 IMAD.X R0, RZ, RZ, R33, P0 ;  /* 0x000000ffff00c224 */ /* 0x004fe200000e0621 */
[----:B----4-:R-:W-:Y:S07]  /*4720*/  @!P2 BRA `(.L_x_91) ;  /* 0x0000007400dca947 */ /* 0x010fee0003800000 */
.L_x_176:
[----:B------:R-:W-:Y:S01]  /*4730*/  @!P4 R2UR UR8, R0 ;  /* 0x000000000008c2ca */ /* 0x000fe200000e0000 */
[----:B------:R-:W-:Y:S01]  /*4740*/  VOTEU.ALL UP1, P4 ;  /* 0x0000000000ff7886 */ /* 0x000fe20002020000 */
[----:B------:R-:W-:Y:S01]  /*4750*/  @!P4 R2UR UR9, R9 ;  /* 0x000000000909c2ca */ /* 0x000fe200000e0000 */
[----:B------:R-:W-:Y:S01]  /*4760*/  @!P4 IMAD.MOV.U32 R0, RZ, RZ, 0x2000 ;  /* 0x00002000ff00c424 */ /* 0x000fe200078e00ff */
[----:B------:R-:W-:Y:S01]  /*4770*/  UMOV UR10, 0x0 ;  /* 0x00000000000a7882 */ /* 0x000fe20000000000 */
[----:B------:R-:W-:Y:S01]  /*4780*/  UMOV UR11, 0x10000000 ;  /* 0x10000000000b7882 */ /* 0x000fe20000000000 */
[----:B------:R-:W-:Y:S01]  /*4790*/  @!UP1 UIADD3 UR32, UPT, UPT, UR7, 0x200, URZ ;  /* 0x0000020007209890 */ /* 0x000fe2000fffe0ff */
[----:B------:R-:W-:Y:S01]  /*47a0*/  @!P4 IADD3 R9, P0, PT, R32, 0x580, RZ ;  /* 0x000005802009c810 */ /* 0x000fe20007f1e0ff */
[----:B------:R-:W-:Y:S05]  /*47b0*/  VOTEU.ALL UP1, P4 ;  /* 0x0000000000ff7886 */ /* 0x000fea0002020000 */
[----:B------:R-:W-:Y:S01]  /*47c0*/  IMAD.U32 R11, RZ, RZ, UR8 ;  /* 0x00000008ff0b7e24 */ /* 0x000fe2000f8e00ff */
[----:B------:R-:W-:Y:S01]  /*47d0*/  UPRMT UR8, UR37, 0x654, UR33 ;  /* 0x0000065425087896 */ /* 0x000fe20008000021 */
[----:B------:R-:W-:Y:S03]  /*47e0*/  IMAD.U32 R10, RZ, RZ, UR9 ;  /* 0x00000009ff0a7e24 */ /* 0x000fe6000f8e00ff */
[----:B------:R-:W-:Y:S02]  /*47f0*/  @!P4 R2UR UR15, R11 ;  /* 0x000000000b0fc2ca */ /* 0x000fe400000e0000 */
[----:B------:R-:W-:Y:S11]  /*4800*/  @!P4 R2UR UR14, R10 ;  /* 0x000000000a0ec2ca */ /* 0x000ff600000e0000 */
[----:B------:R-:W-:Y:S02]  /*4810*/  @!UPT UIADD3 URZ, UPT, UPT, URZ, URZ, URZ ;  /* 0x000000fffffff290 */ /* 0x000fe4000fffe0ff */
[----:B------:R2:W-:Y:S01]  /*4820*/  @!UP1 UTMALDG.3D [UR32], [UR14], desc[UR10] ;  /* 0x00000a200e0095b4 */ /* 0x0005e20008011000 */
[----:B------:R4:W-:Y:S01]  /*4830*/  @!P4 SYNCS.ARRIVE.TRANS64.RED.A0TR RZ, [UR7+0x50], R0 ;  /* 0x00005000ffffc9a7 */ /* 0x0009e20008300407 */
[----:B------:R-:W-:Y:S01]  /*4840*/  SYNCS.ARRIVE.TRANS64.RED.A1T0 RZ, [UR8], RZ ;  /* 0x000000ffffff79a7 */ /* 0x000fe20008100408 */
[----:B----4-:R-:W-:Y:S01]  /*4850*/  @!P4 IMAD.X R0, RZ, RZ, R33, P0 ;  /* 0x000000ffff00c224 */ /* 0x010fe200000e0621 */
[----:B------:R-:W4:Y:S02]  /*4860*/  SYNCS.PHASECHK.TRANS64.TRYWAIT P2, [UR7+0x78], R12 ;  /* 0x0000780cff0075a7 */ /* 0x000f240008041107 */
[----:B--2-4-:R-:W-:Y:S05]  /*4870*/  @!P2 BRA `(.L_x_92) ;  /* 0x0000007400a0a947 */ /* 0x014fea0003800000 */
.L_x_178:
        /* <DEDUP_REMOVED lines=8> */
[----:B------:R-:W-:Y:S01]  /*4900*/  @!UP1 UIADD3 UR24, UPT, UPT, UR7, 0x2200, URZ ;  /* 0x0000220007189890 */ /* 0x000fe2000fffe0ff */
[----:B------:R-:W-:Y:S01]  /*4910*/  VOTEU.ALL UP1, P4 ;  /* 0x0000000000ff7886 */ /* 0x000fe20002020000 */
[----:B------:R-:W-:Y:S01]  /*4920*/  UMOV UR27, UR35 ;  /* 0x00000023001b7c82 */ /* 0x000fe20008000000 */
[----:B------:R-:W-:Y:S02]  /*4930*/  UMOV UR28, UR36 ;  /* 0x00000024001c7c82 */ /* 0x000fe40008000000 */
[----:B------:R-:W-:Y:S01]  /*4940*/  IMAD.U32 R11, RZ, RZ, UR8 ;  /* 0x00000008ff0b7e24 */ /* 0x000fe2000f8e00ff */
[----:B------:R-:W-:Y:S01]  /*4950*/  UPRMT UR8, UR37, 0x654, UR25 ;  /* 0x0000065425087896 */ /* 0x000fe20008000019 */
[----:B------:R-:W-:Y:S02]  /*4960*/  IMAD.U32 R10, RZ, RZ, UR9 ;  /* 0x00000009ff0a7e24 */ /* 0x000fe4000f8e00ff */
[----:B------:R-:W-:Y:S01]  /*4970*/  @!P4 IMAD.X R20, RZ, RZ, R33, P0 ;  /* 0x000000ffff14c224 */ /* 0x000fe200000e0621 */
[----:B------:R-:W-:Y:S02]  /*4980*/  @!P4 R2UR UR15, R11 ;  /* 0x000000000b0fc2ca */ /* 0x000fe400000e0000 */
[----:B------:R-:W-:Y:S11]  /*4990*/  @!P4 R2UR UR14, R10 ;  /* 0x000000000a0ec2ca */ /* 0x000ff600000e0000 */
[----:B------:R-:W-:Y:S02]  /*49a0*/  @!UPT UIADD3 URZ, UPT, UPT, URZ, URZ, URZ ;  /* 0x000000fffffff290 */ /* 0x000fe4000fffe0ff */
[----:B------:R2:W-:Y:S01]  /*49b0*/  @!UP1 UTMALDG.3D [UR24], [UR14], desc[UR10] ;  /* 0x00000a180e0095b4 */ /* 0x0005e20008011000 */
[----:B------:R2:W-:Y:S01]  /*49c0*/  @!P4 SYNCS.ARRIVE.TRANS64.RED.A0TR RZ, [UR7+0x58], R0 ;  /* 0x00005800ffffc9a7 */ /* 0x0005e20008300407 */
[----:B------:R-:W-:Y:S01]  /*49d0*/  SYNCS.ARRIVE.TRANS64.RED.A1T0 RZ, [UR8], RZ ;  /* 0x000000ffffff79a7 */ /* 0x000fe20008100408 */
[----:B------:R-:W4:Y:S02]  /*49e0*/  SYNCS.PHASECHK.TRANS64.TRYWAIT P2, [UR7+0x80], R12 ;  /* 0x0000800cff0075a7 */ /* 0x000f240008041107 */
[----:B--2-4-:R-:W-:Y:S05]  /*49f0*/  @!P2 BRA `(.L_x_93) ;  /* 0x000000740058a947 */ /* 0x014fea0003800000 */
.L_x_180:
[----:B------:R-:W2:Y:S01]  /*4a00*/  LDC.64 R14, c[0x0][0xb10] ;  /* 0x0002c400ff0e7b82 */ /* 0x000ea20000000a00 */
[----:B------:R-:W-:Y:S01]  /*4a10*/  @!P4 R2UR UR8, R20 ;  /* 0x000000001408c2ca */ /* 0x000fe200000e0000 */
[----:B------:R-:W-:Y:S01]  /*4a20*/  VOTEU.ALL UP1, P4 ;  /* 0x0000000000ff7886 */ /* 0x000fe20002020000 */
[----:B------:R-:W-:Y:S01]  /*4a30*/  @!P4 R2UR UR9, R21 ;  /* 0x000000001509c2ca */ /* 0x000fe200000e0000 */
[----:B------:R-:W-:Y:S01]  /*4a40*/  UMOV UR10, 0x0 ;  /* 0x00000000000a7882 */ /* 0x000fe20000000000 */
[----:B------:R-:W-:Y:S03]  /*4a50*/  UMOV UR11, 0x10000000 ;  /* 0x10000000000b7882 */ /* 0x000fe60000000000 */
[----:B------:R-:W4:Y:S01]  /*4a60*/  LDC.64 R10, c[0x0][0xb18] ;  /* 0x0002c600ff0a7b82 */ /* 0x000f220000000a00 */
[----:B------:R-:W-:Y:S01]  /*4a70*/  @!UP1 UIADD3 UR18, UPT, UPT, UR34, 0x80, URZ ;  /* 0x0000008022129890 */ /* 0x000fe2000fffe0ff */
[----:B------:R-:W-:Y:S01]  /*4a80*/  @P3 SHF.R.U32.HI R28, RZ, 0x10, R25 ;  /* 0x00000010ff1c3819 */ /* 0x000fe20000011619 */
[----:B------:R-:W-:Y:S01]  /*4a90*/  @!UP1 UIADD3 UR16, UPT, UPT, UR7, 0x4200, URZ ;  /* 0x0000420007109890 */ /* 0x000fe2000fffe0ff */
[----:B------:R-:W-:Y:S01]  /*4aa0*/  VIADD R30, R30, 0x1 ;  /* 0x000000011e1e7836 */ /* 0x000fe20000000000 */
[----:B------:R-:W-:Y:S03]  /*4ab0*/  VOTEU.ALL UP1, P4 ;  /* 0x0000000000ff7886 */ /* 0x000fe60002020000 */
[----:B------:R-:W5:Y:S01]  /*4ac0*/  @!P1 LDC R0, c[0x0][0xb20] ;  /* 0x0002c800ff009b82 */ /* 0x000f620000000800 */
[----:B------:R-:W-:Y:S01]  /*4ad0*/  UMOV UR19, UR35 ;  /* 0x0000002300137c82 */ /* 0x000fe20008000000 */
[----:B------:R-:W-:Y:S01]  /*4ae0*/  IMAD.U32 R21, RZ, RZ, UR8 ;  /* 0x00000008ff157e24 */ /* 0x000fe2000f8e00ff */
[----:B------:R-:W-:Y:S05]  /*4af0*/  UMOV UR20, UR36 ;  /* 0x0000002400147c82 */ /* 0x000fea0008000000 */
[----:B-1----:R-:W1:Y:S01]  /*4b00*/  @!P1 LDC R3, c[0x0][0xb0c] ;  /* 0x0002c300ff039b82 */ /* 0x002e620000000800 */
[----:B------:R-:W-:Y:S01]  /*4b10*/  IMAD.U32 R20, RZ, RZ, UR9 ;  /* 0x00000009ff147e24 */ /* 0x000fe2000f8e00ff */
[----:B------:R-:W-:Y:S01]  /*4b20*/  UPRMT UR8, UR37, 0x654, UR17 ;  /* 0x0000065425087896 */ /* 0x000fe20008000011 */
[----:B------:R-:W-:Y:S03]  /*4b30*/  @!P4 R2UR UR15, R21 ;  /* 0x00000000150fc2ca */ /* 0x000fe600000e0000 */
[----:B------:R-:W-:Y:S01]  /*4b40*/  @!P4 R2UR UR14, R20 ;  /* 0x00000000140ec2ca */ /* 0x000fe200000e0000 */
[----:B------:R-:W-:Y:S11]  /*4b50*/  @!P4 IMAD.MOV.U32 R20, RZ, RZ, 0x2000 ;  /* 0x00002000ff14c424 */ /* 0x000ff600078e00ff */
[----:B------:R-:W-:Y:S01]  /*4b60*/  @!UPT UIADD3 URZ, UPT, UPT, URZ, URZ, URZ ;  /* 0x000000fffffff290 */ /* 0x000fe2000fffe0ff */
[----:B------:R1:W-:Y:S01]  /*4b70*/  @!UP1 UTMALDG.3D [UR16], [UR14], desc[UR10] ;  /* 0x00000a100e0095b4 */ /* 0x0003e20008011000 */
[----:B------:R1:W-:Y:S02]  /*4b80*/  @!P4 SYNCS.ARRIVE.TRANS64.RED.A0TR RZ, [UR7+0x60], R20 ;  /* 0x00006014ffffc9a7 */ /* 0x0003e40008300407 */
[----:B-1----:R-:W-:Y:S01]  /*4b90*/  @!P1 ISETP.NE.AND P2, PT, R3, 0x1, PT ;  /* 0x000000010300980c */ /* 0x002fe20003f45270 */
[C---:B--2---:R-:W-:Y:S01]  /*4ba0*/  @!P1 IMAD.HI.U32 R14, R13.reuse, R14, RZ ;  /* 0x0000000e0d0e9227 */ /* 0x044fe200078e00ff */
[----:B----4-:R-:W-:Y:S03]  /*4bb0*/  @!P1 ISETP.NE.AND P0, PT, R10, 0x1, PT ;  /* 0x000000010a00980c */ /* 0x010fe60003f05270 */
[C---:B------:R-:W-:Y:S01]  /*4bc0*/  @!P1 IMAD.HI.U32 R11, R8.reuse, R11, RZ ;  /* 0x0000000b080b9227 */ /* 0x040fe200078e00ff */
[----:B------:R-:W-:Y:S04]  /*4bd0*/  @!P1 SHF.R.U32.HI R14, RZ, R15, R14 ;  /* 0x0000000fff0e9219 */ /* 0x000fe8000001160e */
[----:B-----5:R-:W-:Y:S01]  /*4be0*/  @!P1 SHF.R.U32.HI R9, RZ, R0, R11 ;  /* 0x00000000ff099219 */ /* 0x020fe2000001160b */
[----:B------:R-:W-:Y:S01]  /*4bf0*/  SYNCS.ARRIVE.TRANS64.RED.A1T0 RZ, [UR8], RZ ;  /* 0x000000ffffff79a7 */ /* 0x000fe20008100408 */
[----:B------:R-:W-:Y:S02]  /*4c00*/  @!P1 SEL R14, R13, R14, !P2 ;  /* 0x0000000e0d0e9207 */ /* 0x000fe40005000000 */
[----:B------:R-:W-:Y:S01]  /*4c10*/  @!P1 SEL R9, R8, R9, !P0 ;  /* 0x0000000908099207 */ /* 0x000fe20004000000 */
[----:B------:R-:W1:Y:S04]  /*4c20*/  SYNCS.PHASECHK.TRANS64.TRYWAIT P5, [UR7+0x88], R12 ;  /* 0x0000880cff0075a7 */ /* 0x000e6800080a1107 */
[----:B------:R-:W-:Y:S02]  /*4c30*/  @!P1 IMAD.IADD R0, R9, 0x1, -R14 ;  /* 0x0000000109009824 */ /* 0x000fe400078e0a0e */
[----:B------:R-:W-:Y:S02]  /*4c40*/  @!P1 IMAD.IADD R9, R14, 0x1, -R9 ;  /* 0x000000010e099824 */ /* 0x000fe400078e0a09 */
[----:B------:R-:W-:Y:S02]  /*4c50*/  @!P1 IMAD R13, R0, R3, R13 ;  /* 0x00000003000d9224 */ /* 0x000fe400078e020d */
[----:B------:R-:W-:Y:S01]  /*4c60*/  @!P1 IMAD R8, R9, R10, R8 ;  /* 0x0000000a09089224 */ /* 0x000fe200078e0208 */
[----:B-1----:R-:W-:Y:S06]  /*4c70*/  @!P5 BRA `(.L_x_94) ;  /* 0x0000007000d0d947 */ /* 0x002fec0003800000 */
.L_x_182:
[----:B-1----:R-:W-:Y:S01]  /*4c80*/  @!P4 IADD3 R3, P0, PT, R32, 0x580, RZ ;  /* 0x000005802003c810 */ /* 0x002fe20007f1e0ff */
[----:B------:R-:W-:Y:S01]  /*4c90*/  VOTEU.ALL UP1, P4 ;  /* 0x0000000000ff7886 */ /* 0x000fe20002020000 */
[----:B------:R-:W-:Y:S01]  /*4ca0*/  UMOV UR18, 0x0 ;  /* 0x0000000000127882 */ /* 0x000fe20000000000 */
[----:B------:R-:W-:Y:S01]  /*4cb0*/  UMOV UR19, 0x10000000 ;  /* 0x1000000000137882 */ /* 0x000fe20000000000 */
[----:B------:R-:W-:Y:S01]  /*4cc0*/  @!P4 R2UR UR9, R3 ;  /* 0x000000000309c2ca */ /* 0x000fe200000e0000 */
[----:B------:R-:W-:Y:S01]  /*4cd0*/  @!P4 IMAD.X R0, RZ, RZ, R33, P0 ;  /* 0x000000ffff00c224 */ /* 0x000fe200000e0621 */
[----:B------:R-:W-:Y:S01]  /*4ce0*/  @!UP1 UIADD3 UR10, UPT, UPT, UR34, 0xc0, URZ ;  /* 0x000000c0220a9890 */ /* 0x000fe2000fffe0ff */
[----:B------:R-:W-:Y:S01]  /*4cf0*/  ISETP.NE.AND P0, PT, R30, 0x2, PT ;  /* 0x000000021e00780c */ /* 0x000fe20003f05270 */
[----:B------:R-:W-:Y:S01]  /*4d00*/  UMOV UR11, UR35 ;  /* 0x00000023000b7c82 */ /* 0x000fe20008000000 */
[----:B------:R-:W-:Y:S01]  /*4d10*/  UMOV UR12, UR36 ;  /* 0x00000024000c7c82 */ /* 0x000fe20008000000 */
[----:B------:R-:W-:Y:S01]  /*4d20*/  @!P4 R2UR UR8, R0 ;  /* 0x000000000008c2ca */ /* 0x000fe200000e0000 */
[----:B------:R-:W-:Y:S01]  /*4d30*/  IMAD.IADD R20, R8, 0x1, R147 ;  /* 0x0000000108147824 */ /* 0x000fe200078e0293 */
[----:B------:R-:W-:Y:S01]  /*4d40*/  @P3 R2UR UR36, R28 ;  /* 0x000000001c2432ca */ /* 0x000fe200000e0000 */
[----:B------:R-:W-:Y:S01]  /*4d50*/  IMAD.IADD R21, R13, 0x1, R170 ;  /* 0x000000010d157824 */ /* 0x000fe200078e02aa */
[----:B------:R-:W-:Y:S02]  /*4d60*/  SEL R0, RZ, 0x1, P0 ;  /* 0x00000001ff007807 */ /* 0x000fe40000000000 */
[----:B------:R-:W-:Y:S01]  /*4d70*/  LOP3.LUT R31, R31, 0x1, RZ, 0x3c, !PT ;  /* 0x000000011f1f7812 */ /* 0x000fe200078e3cff */
[----:B------:R-:W-:Y:S01]  /*4d80*/  IMAD.U32 R10, RZ, RZ, UR9 ;  /* 0x00000009ff0a7e24 */ /* 0x000fe2000f8e00ff */
[----:B------:R-:W-:Y:S01]  /*4d90*/  @!UP1 UIADD3 UR9, UPT, UPT, UR7, 0x68, URZ ;  /* 0x0000006807099890 */ /* 0x000fe2000fffe0ff */
[----:B------:R-:W-:Y:S02]  /*4da0*/  LOP3.LUT R29, R29, R0, RZ, 0x3c, !PT ;  /* 0x000000001d1d7212 */ /* 0x000fe400078e3cff */
[----:B------:R-:W-:Y:S02]  /*4db0*/  SEL R30, R30, RZ, P0 ;  /* 0x000000ff1e1e7207 */ /* 0x000fe40000000000 */
[----:B------:R-:W-:Y:S01]  /*4dc0*/  IMAD.U32 R11, RZ, RZ, UR8 ;  /* 0x00000008ff0b7e24 */ /* 0x000fe2000f8e00ff */
[----:B------:R-:W-:Y:S01]  /*4dd0*/  @!P4 R2UR UR14, R10 ;  /* 0x000000000a0ec2ca */ /* 0x000fe200000e0000 */
[----:B------:R-:W-:Y:S01]  /*4de0*/  @!UP1 UIADD3 UR8, UPT, UPT, UR7, 0x6200, URZ ;  /* 0x0000620007089890 */ /* 0x000fe2000fffe0ff */
[----:B------:R-:W-:Y:S02]  /*4df0*/  VOTEU.ALL UP1, P4 ;  /* 0x0000000000ff7886 */ /* 0x000fe40002020000 */
[----:B------:R-:W-:Y:S11]  /*4e00*/  @!P4 R2UR UR15, R11 ;  /* 0x000000000b0fc2ca */ /* 0x000ff600000e0000 */
[----:B------:R-:W-:Y:S02]  /*4e10*/  @!UPT UIADD3 URZ, UPT, UPT, URZ, URZ, URZ ;  /* 0x000000fffffff290 */ /* 0x000fe4000fffe0ff */
[----:B------:R2:W-:Y:S01]  /*4e20*/  @!UP1 UTMALDG.3D [UR8], [UR14], desc[UR18] ;  /* 0x000012080e0095b4 */ /* 0x0005e20008011000 */
[----:B------:R2:W-:Y:S01]  /*4e30*/  @!P4 SYNCS.ARRIVE.TRANS64.RED.A0TR RZ, [UR7+0x68], R23 ;  /* 0x00006817ffffc9a7 */ /* 0x0005e20008300407 */
[----:B------:R-:W-:Y:S01]  /*4e40*/  UPLOP3.LUT UP1, UPT, UPT, UPT, UPT, 0x80, 0x8 ;  /* 0x000000000008789c */ /* 0x000fe20003f2f070 */
[----:B------:R-:W-:Y:S01]  /*4e50*/  SYNCS.ARRIVE.TRANS64.RED.A1T0 RZ, [UR13], RZ ;  /* 0x000000ffffff79a7 */ /* 0x000fe2000810040d */
[----:B------:R-:W-:Y:S09]  /*4e60*/  @P3 BRA `(.L_x_95) ;  /* 0xfffffff000943947 */ /* 0x000ff2000383ffff */
[----:B------:R-:W-:-:S04]  /*4e70*/  SHF.L.U32 R3, R31, 0x1f, RZ ;  /* 0x0000001f1f037819 */ /* 0x000fc800000006ff */
[----:B------:R-:W1:Y:S02]  /*4e80*/  SYNCS.PHASECHK.TRANS64.TRYWAIT P0, [UR7+0x70], R3 ;  /* 0x00007003ff0075a7 */ /* 0x000e640008001107 */
[----:B-1----:R-:W-:Y:S05]  /*4e90*/  @!P0 BRA `(.L_x_96) ;  /* 0x0000007000608947 */ /* 0x002fea0003800000 */
.L_x_184:
[----:B------:R-:W4:Y:S02]  /*4ea0*/  SYNCS.PHASECHK.TRANS64.TRYWAIT P0, [UR7+0x78], R3 ;  /* 0x00007803ff0075a7 */ /* 0x000f240008001107 */
[----:B----4-:R-:W-:Y:S05]  /*4eb0*/  @!P0 BRA `(.L_x_97) ;  /* 0x0000007000708947 */ /* 0x010fea0003800000 */
.L_x_186:
[----:B------:R-:W4:Y:S02]  /*4ec0*/  SYNCS.PHASECHK.TRANS64.TRYWAIT P0, [UR7+0x80], R3 ;  /* 0x00008003ff0075a7 */ /* 0x000f240008001107 */
[----:B----4-:R-:W-:Y:S05]  /*4ed0*/  @!P0 BRA `(.L_x_98) ;  /* 0x0000007000808947 */ /* 0x010fea0003800000 */
.L_x_188:
[----:B-1----:R-:W-:-:S07]  /*4ee0*/  MOV R0, UR7 ;  /* 0x0000000700007c02 */ /* 0x002fce0008000f00 */
.L_x_99:
[----:B-1----:R-:W-:-:S04]  /*4ef0*/  SHF.L.U32 R3, R31, 0x1f, RZ ;  /* 0x0000001f1f037819 */ /* 0x002fc800000006ff */
[----:B------:R1:W4:Y:S03]  /*4f00*/  SYNCS.PHASECHK.TRANS64.TRYWAIT P0, [R0+URZ+0x88], R3 ;  /* 0x00008803000075a7 */ /* 0x00032600080011ff */
[----:B----4-:R-:W-:Y:S05]  /*4f10*/  @!P0 NANOSLEEP.SYNCS 0x989680 ;  /* 0x009896800000895d */ /* 0x010fea0003900000 */
[----:B------:R-:W4:Y:S02]  /*4f20*/  @!P0 SYNCS.PHASECHK.TRANS64 P0, [R0+URZ+0x88], R3 ;  /* 0x00008803000085a7 */ /* 0x000f2400080010ff */
[----:B--2-4-:R-:W-:Y:S05]  /*4f30*/  @P0 EXIT ;  /* 0x000000000000094d */ /* 0x014fea0003800000 */
[----:B------:R-:W-:Y:S05]  /*4f40*/  BRA `(.L_x_99) ;  /* 0xfffffffc00e87947 */ /* 0x000fea000383ffff */
.L_x_84:
[----:B------:R-:W-:-:S06]  /*4f50*/  UISETP.GE.AND UP1, UPT, UR10, 0x4, UPT ;  /* 0x000000040a00788c */ /* 0x000fcc000bf26270 */
[----:B------:R-:W-:-:S13]  /*4f60*/  PLOP3.LUT P0, PT, PT, PT, UP1, 0x80, 0x8 ;  /* 0x000000000008781c */ /* 0x000fda0003f0f018 */
[----:B------:R-:W-:Y:S05]  /*4f70*/  @!P0 EXIT ;  /* 0x000000000000894d */ /* 0x000fea0003800000 */
[----:B------:R-:W-:Y:S01]  /*4f80*/  BAR.SYNC.DEFER_BLOCKING 0x6, 0xa0 ;  /* 0x0182800000007b1d */ /* 0x000fe20000010000 */
[C---:B------:R-:W-:Y:S01]  /*4f90*/  IMAD.SHL.U32 R3, R185.reuse, 0x40, RZ ;  /* 0x00000040b9037824 */ /* 0x040fe200078e00ff */
[C---:B------:R-:W-:Y:S01]  /*4fa0*/  LOP3.LUT R189, R185.reuse, 0x60, RZ, 0xc0, !PT ;  /* 0x00000060b9bd7812 */ /* 0x040fe200078ec0ff */
[C---:B------:R-:W-:Y:S01]  /*4fb0*/  IMAD.SHL.U32 R172, R185.reuse, 0x8, RZ ;  /* 0x00000008b9ac7824 */ /* 0x040fe200078e00ff */
[C---:B------:R-:W-:Y:S01]  /*4fc0*/  LOP3.LUT R187, R185.reuse, 0x2, RZ, 0xc0, !PT ;  /* 0x00000002b9bb7812 */ /* 0x040fe200078ec0ff */
[----:B------:R-:W-:Y:S01]  /*4fd0*/  IMAD.U32 R79, R185, 0x10000, RZ ;  /* 0x00010000b94f7824 */ /* 0x000fe200078e00ff */
[----:B------:R-:W-:Y:S02]  /*4fe0*/  UMOV UR49, 0x400 ;  /* 0x0000040000317882 */ /* 0x000fe40000000000 */
[----:B------:R-:W1:Y:S01]  /*4ff0*/  LDC R177, c[0x0][0x370] ;  /* 0x0000dc00ffb17b82 */ /* 0x000e620000000800 */
[----:B------:R-:W-:Y:S01]  /*5000*/  ULEA UR49, UR37, UR49, 0x18 ;  /* 0x0000003125317291 */ /* 0x000fe2000f8ec0ff */
[----:B------:R-:W-:Y:S01]  /*5010*/  LOP3.LUT R5, R3, 0x180, RZ, 0xc0, !PT ;  /* 0x0000018003057812 */ /* 0x000fe200078ec0ff */
[----:B------:R-:W-:Y:S01]  /*5020*/  HFMA2 R192, -RZ, RZ, 0, 0 ;  /* 0x00000000ffc07431 */ /* 0x000fe200000001ff */
[----:B------:R-:W-:Y:S01]  /*5030*/  LOP3.LUT R79, R79, 0x600000, RZ, 0xc0, !PT ;  /* 0x006000004f4f7812 */ /* 0x000fe200078ec0ff */
[----:B------:R-:W-:Y:S01]  /*5040*/  UIADD3 UR4, UPT, UPT, UR49, 0x8200, URZ ;  /* 0x0000820031047890 */ /* 0x000fe2000fffe0ff */
[----:B------:R-:W-:Y:S01]  /*5050*/  LOP3.LUT R172, R5, 0x30, R172, 0xf8, !PT ;  /* 0x0000003005ac7812 */ /* 0x000fe200078ef8ac */
[----:B------:R-:W-:Y:S01]  /*5060*/  IMAD.MOV.U32 R76, RZ, RZ, RZ ;  /* 0x000000ffff4c7224 */ /* 0x000fe200078e00ff */
[----:B------:R-:W2:Y:S01]  /*5070*/  LDC R74, c[0x0][0xb0c] ;  /* 0x0002c300ff4a7b82 */ /* 0x000ea20000000800 */
[----:B------:R-:W-:-:S02]  /*5080*/  LOP3.LUT R185, R185, 0x4, RZ, 0xc0, !PT ;  /* 0x00000004b9b97812 */ /* 0x000fc400078ec0ff */
[----:B------:R-:W-:Y:S02]  /*5090*/  CS2R R182, SRZ ;  /* 0x0000000000b67805 */ /* 0x000fe4000001ff00 */
[----:B------:R-:W-:Y:S02]  /*50a0*/  LOP3.LUT R172, R172, 0x1e40, R3, 0xf8, !PT ;  /* 0x00001e40acac7812 */ /* 0x000fe400078ef803 */
[----:B------:R-:W-:Y:S02]  /*50b0*/  CS2R R180, SRZ ;  /* 0x0000000000b47805 */ /* 0x000fe4000001ff00 */
[----:B------:R-:W-:Y:S01]  /*50c0*/  IADD3 R184, PT, PT, -R185, 0x2, RZ ;  /* 0x00000002b9b87810 */ /* 0x000fe20007ffe1ff */
[----:B------:R-:W-:Y:S01]  /*50d0*/  IMAD.MOV R176, RZ, RZ, -R187 ;  /* 0x000000ffffb07224 */ /* 0x000fe200078e0abb */
[----:B------:R-:W-:Y:S01]  /*50e0*/  MOV R188, UR4 ;  /* 0x0000000400bc7c02 */ /* 0x000fe20008000f00 */
[----:B------:R-:W3:Y:S01]  /*50f0*/  LDC R174, c[0x0][0xb20] ;  /* 0x0002c800ffae7b82 */ /* 0x000ee20000000800 */
[----:B------:R-:W4:Y:S01]  /*5100*/  LDS R0, [UR49+0x130] ;  /* 0x00013031ff007984 */ /* 0x000f220008000800 */
[----:B------:R-:W-:Y:S01]  /*5110*/  VIADD R186, R172, UR49 ;  /* 0x00000031acba7c36 */ /* 0x000fe20008000000 */
[----:B------:R-:W1:Y:S01]  /*5120*/  LDCU.64 UR52, c[0x0][0x348] ;  /* 0x00006900ff3477ac */ /* 0x000e620008000a00 */
[----:B------:R-:W-:-:S02]  /*5130*/  IMAD.MOV R175, RZ, RZ, -R185 ;  /* 0x000000ffffaf7224 */ /* 0x000fc400078e0ab9 */
[----:B------:R-:W-:Y:S01]  /*5140*/  VIADD R186, R186, 0x200 ;  /* 0x00000200baba7836 */ /* 0x000fe20000000000 */
[----:B------:R-:W1:Y:S01]  /*5150*/  LDCU.64 UR38, c[0x0][0x888] ;  /* 0x00011100ff2677ac */ /* 0x000e620008000a00 */
[----:B------:R-:W1:Y:S01]  /*5160*/  LDC R73, c[0x0][0xb30] ;  /* 0x0002cc00ff497b82 */ /* 0x000e620000000800 */
[----:B------:R-:W1:Y:S01]  /*5170*/  LDCU.64 UR44, c[0x0][0x890] ;  /* 0x00011200ff2c77ac */ /* 0x000e620008000a00 */
[----:B------:R-:W-:-:S06]  /*5180*/  UIADD3 UR48, UPT, UPT, UR49, 0x200, URZ ;  /* 0x0000020031307890 */ /* 0x000fcc000fffe0ff */
[----:B------:R-:W1:Y:S08]  /*5190*/  LDC.64 R168, c[0x0][0xb10] ;  /* 0x0002c400ffa87b82 */ /* 0x000e700000000a00 */
[----:B------:R-:W1:Y:S08]  /*51a0*/  LDC.64 R70, c[0x0][0xb18] ;  /* 0x0002c600ff467b82 */ /* 0x000e700000000a00 */
[----:B------:R-:W1:Y:S08]  /*51b0*/  LDC.64 R68, c[0x0][0xb28] ;  /* 0x0002ca00ff447b82 */ /* 0x000e700000000a00 */
[----:B------:R-:W1:Y:S01]  /*51c0*/  LDC.64 R166, c[0x0][0x8b0] ;  /* 0x00022c00ffa67b82 */ /* 0x000e620000000a00 */
[----:B----4-:R-:W-:-:S07]  /*51d0*/  IMAD.IADD R79, R0, 0x1, R79 ;  /* 0x00000001004f7824 */ /* 0x010fce00078e024f */
[----:B------:R-:W4:Y:S08]  /*51e0*/  LDC.64 R164, c[0x0][0x8a8] ;  /* 0x00022a00ffa47b82 */ /* 0x000f300000000a00 */
[----:B--23--:R-:W1:Y:S02]  /*51f0*/  LDC R178, c[0x0][0x374] ;  /* 0x0000dd00ffb27b82 */ /* 0x00ce640000000800 */
.L_x_144:
[----:B------:R-:W-:Y:S02]  /*5200*/  LEA R0, R192, UR49, 0x3 ;  /* 0x00000031c0007c11 */ /* 0x000fe4000f8e18ff */
[----:B------:R-:W-:Y:S02]  /*5210*/  SHF.L.U32 R3, R182, 0x1f, RZ ;  /* 0x0000001fb6037819 */ /* 0x000fe400000006ff */
[----:B-1----:R-:W-:Y:S02]  /*5220*/  LEA R16, R192, UR49, 0x4 ;  /* 0x00000031c0107c11 */ /* 0x002fe4000f8e20ff */
[----:B------:R-:W2:Y:S02]  /*5230*/  SYNCS.PHASECHK.TRANS64.TRYWAIT P0, [R0+URZ+0xa0], R3 ;  /* 0x0000a003000075a7 */ /* 0x000ea400080011ff */
[----:B--2---:R-:W-:Y:S05]  /*5240*/  @!P0 BRA `(.L_x_100) ;  /* 0x0000006c00bc8947 */ /* 0x004fea0003800000 */
.L_x_189:
[----:B------:R-:W3:Y:S01]  /*5250*/  LDC.64 R12, c[0x0][0xb10] ;  /* 0x0002c400ff0c7b82 */ /* 0x000ee20000000a00 */
[----:B------:R-:W4:Y:S01]  /*5260*/  LDS.128 R16, [R16+0x110] ;  /* 0x0001100010107984 */ /* 0x000f220000000c00 */
[----:B-1----:R-:W-:Y:S01]  /*5270*/  ISETP.NE.AND P1, PT, R73, 0x1, PT ;  /* 0x000000014900780c */ /* 0x002fe20003f25270 */
[----:B--2---:R-:W-:Y:S01]  /*5280*/  VIADD R0, R0, 0xb0 ;  /* 0x000000b000007836 */ /* 0x004fe20000000000 */
[----:B------:R-:W-:Y:S04]  /*5290*/  ISETP.GE.AND P0, PT, R72, 0x1, PT ;  /* 0x000000014800780c */ /* 0x000fe80003f06270 */
[----:B------:R-:W1:Y:S01]  /*52a0*/  LDC.64 R10, c[0x0][0xb18] ;  /* 0x0002c600ff0a7b82 */ /* 0x000e620000000a00 */
[----:B------:R-:W-:Y:S01]  /*52b0*/  PRMT R0, RZ, 0x654, R0 ;  /* 0x00000654ff007816 */ /* 0x000fe20000000000 */
[----:B------:R-:W-:Y:S01]  /*52c0*/  @!PT LDS RZ, [RZ] ;  /* 0x00000000fffff984 */ /* 0x000fe20000000800 */
[----:B------:R-:W-:Y:S01]  /*52d0*/  @!PT LDS RZ, [RZ] ;  /* 0x00000000fffff984 */ /* 0x000fe20000000800 */
[----:B------:R-:W-:Y:S01]  /*52e0*/  @!PT LDS RZ, [RZ] ;  /* 0x00000000fffff984 */ /* 0x000fe20000000800 */
[----:B------:R-:W-:Y:S01]  /*52f0*/  @!PT LDS RZ, [RZ] ;  /* 0x00000000fffff984 */ /* 0x000fe20000000800 */
[----:B------:R2:W-:Y:S06]  /*5300*/  MEMBAR.ALL.CTA ;  /* 0x0000000000007992 */ /* 0x0005ec0000008000 */
[----:B--2---:R-:W2:Y:S01]  /*5310*/  FENCE.VIEW.ASYNC.S ;  /* 0x00000000000073c6 */ /* 0x004ea20000000000 */
[----:B------:R-:W1:Y:S08]  /*5320*/  @!P1 LDC R14, c[0x0][0xb20] ;  /* 0x0002c800ff0e9b82 */ /* 0x000e700000000800 */
[----:B------:R-:W1:Y:S01]  /*5330*/  @!P1 LDC R9, c[0x0][0xb0c] ;  /* 0x0002c300ff099b82 */ /* 0x000e620000000800 */
[----:B--2---:R2:W-:Y:S01]  /*5340*/  SYNCS.ARRIVE.TRANS64.RED.A1T0 RZ, [R0+URZ], RZ ;  /* 0x000000ff00ff79a7 */ /* 0x0045e200081004ff */
[----:B----4-:R-:W-:Y:S04]  /*5350*/  LOP3.LUT P4, RZ, R18, 0x1, RZ, 0xc0, !PT ;  /* 0x0000000112ff7812 */ /* 0x010fe8000788c0ff */
[----:B------:R-:W-:Y:S09]  /*5360*/  P2R R190, PR, RZ, 0x10 ;  /* 0x00000010ffbe7803 */ /* 0x000ff20000000000 */
[----:B------:R-:W-:Y:S02]  /*5370*/  @P4 MOV R77, R16 ;  /* 0x00000010004d4202 */ /* 0x000fe40000000f00 */
[----:B------:R-:W-:Y:S01]  /*5380*/  @P4 LOP3.LUT R75, R17, 0xffff, RZ, 0xc0, !PT ;  /* 0x0000ffff114b4812 */ /* 0x000fe200078ec0ff */
[----:B--23--:R-:W-:Y:S06]  /*5390*/  @!P0 BRA `(.L_x_101) ;  /* 0x0000000000a48947 */ /* 0x00cfec0003800000 */
[----:B------:R-:W-:Y:S01]  /*53a0*/  IMAD.HI.U32 R23, R178, R71, RZ ;  /* 0x00000047b2177227 */ /* 0x000fe200078e00ff */
[----:B------:R-:W-:Y:S02]  /*53b0*/  ISETP.NE.AND P0, PT, R70, 0x1, PT ;  /* 0x000000014600780c */ /* 0x000fe40003f05270 */
[----:B------:R-:W-:Y:S01]  /*53c0*/  ISETP.NE.AND P2, PT, R72, 0x1, PT ;  /* 0x000000014800780c */ /* 0x000fe20003f45270 */
[----:B------:R-:W-:Y:S01]  /*53d0*/  IMAD.HI.U32 R22, R177, R168, RZ ;  /* 0x000000a8b1167227 */ /* 0x000fe200078e00ff */
[----:B------:R-:W-:Y:S02]  /*53e0*/  SHF.R.U32.HI R23, RZ, R174, R23 ;  /* 0x000000aeff177219 */ /* 0x000fe40000011617 */
[----:B------:R-:W-:Y:S01]  /*53f0*/  ISETP.NE.AND P3, PT, R74, 0x1, PT ;  /* 0x000000014a00780c */ /* 0x000fe20003f65270 */
[----:B------:R-:W-:Y:S01]  /*5400*/  IMAD.HI.U32 R26, R77, R168, RZ ;  /* 0x000000a84d1a7227 */ /* 0x000fe200078e00ff */
[----:B------:R-:W-:Y:S02]  /*5410*/  SHF.R.U32.HI R22, RZ, R169, R22 ;  /* 0x000000a9ff167219 */ /* 0x000fe40000011616 */
[----:B------:R-:W-:Y:S01]  /*5420*/  SEL R3, R178, R23, !P0 ;  /* 0x00000017b2037207 */ /* 0x000fe20004000000 */
[----:B------:R-:W-:Y:S01]  /*5430*/  IMAD.HI.U32 R23, R75, R71, RZ ;  /* 0x000000474b177227 */ /* 0x000fe200078e00ff */
[----:B------:R-:W-:Y:S02]  /*5440*/  SEL R7, R177, R22, !P3 ;  /* 0x00000016b1077207 */ /* 0x000fe40005800000 */
[----:B------:R-:W-:Y:S01]  /*5450*/  SHF.R.U32.HI R26, RZ, R169, R26 ;  /* 0x000000a9ff1a7219 */ /* 0x000fe2000001161a */
[-C--:B------:R-:W-:Y:S04]  /*5460*/  IMAD.HI.U32 R22, R3, R68.reuse, RZ ;  /* 0x0000004403167227 */ /* 0x080fe800078e00ff */
[----:B------:R-:W-:Y:S01]  /*5470*/  IMAD.HI.U32 R24, R7, R68, RZ ;  /* 0x0000004407187227 */ /* 0x000fe200078e00ff */
[-C--:B------:R-:W-:Y:S02]  /*5480*/  @P2 SHF.R.U32.HI R3, RZ, R69.reuse, R22 ;  /* 0x00000045ff032219 */ /* 0x080fe40000011616 */
[----:B------:R-:W-:Y:S02]  /*5490*/  SHF.R.U32.HI R22, RZ, R174, R23 ;  /* 0x000000aeff167219 */ /* 0x000fe40000011617 */
[----:B------:R-:W-:Y:S01]  /*54a0*/  @P2 SHF.R.U32.HI R7, RZ, R69, R24 ;  /* 0x00000045ff072219 */ /* 0x000fe20000011618 */
[C---:B------:R-:W-:Y:S01]  /*54b0*/  IMAD R2, R72.reuse, R3, RZ ;  /* 0x0000000348027224 */ /* 0x040fe200078e02ff */
[----:B------:R-:W-:Y:S02]  /*54c0*/  SEL R5, R75, R22, !P0 ;  /* 0x000000164b057207 */ /* 0x000fe40004000000 */
[----:B------:R-:W-:Y:S01]  /*54d0*/  SEL R3, R77, R26, !P3 ;  /* 0x0000001a4d037207 */ /* 0x000fe20005800000 */
[----:B------:R-:W-:Y:S01]  /*54e0*/  IMAD R4, R72, R7, RZ ;  /* 0x0000000748047224 */ /* 0x000fe200078e02ff */
[C---:B------:R-:W-:Y:S01]  /*54f0*/  ISETP.GE.AND P0, PT, R5.reuse, R2, PT ;  /* 0x000000020500720c */ /* 0x040fe20003f06270 */
[----:B------:R-:W-:Y:S03]  /*5500*/  IMAD.HI.U32 R6, R5, R68, RZ ;  /* 0x0000004405067227 */ /* 0x000fe600078e00ff */
[----:B------:R-:W-:Y:S01]  /*5510*/  ISETP.GE.OR P0, PT, R3, R4, P0 ;  /* 0x000000040300720c */ /* 0x000fe20000706670 */
[----:B------:R-:W-:Y:S01]  /*5520*/  IMAD.MOV R4, RZ, RZ, -R3 ;  /* 0x000000ffff047224 */ /* 0x000fe200078e0a03 */
[-C--:B------:R-:W-:Y:S03]  /*5530*/  SHF.R.U32.HI R6, RZ, R69.reuse, R6 ;  /* 0x00000045ff067219 */ /* 0x080fe60000011606 */
[----:B------:R-:W-:Y:S01]  /*5540*/  IMAD R77, R74, R4, R77 ;  /* 0x000000044a4d7224 */ /* 0x000fe200078e024d */
[----:B------:R-:W-:Y:S05]  /*5550*/  SEL R15, R5, R6, !P2 ;  /* 0x00000006050f7207 */ /* 0x000fea0005000000 */
[----:B------:R-:W-:Y:S02]  /*5560*/  IMAD.MOV R6, RZ, RZ, -R15 ;  /* 0x000000ffff067224 */ /* 0x000fe400078e0a0f */
[C---:B------:R-:W-:Y:S04]  /*5570*/  @!P0 IMAD.HI.U32 R2, R3.reuse, R68, RZ ;  /* 0x0000004403028227 */ /* 0x040fe800078e00ff */
[----:B------:R-:W-:Y:S01]  /*5580*/  IMAD R6, R72, R6, R5 ;  /* 0x0000000648067224 */ /* 0x000fe200078e0205 */
[----:B------:R-:W-:Y:S04]  /*5590*/  @!P0 SHF.R.U32.HI R2, RZ, R69, R2 ;  /* 0x00000045ff028219 */ /* 0x000fe80000011602 */
[----:B------:R-:W-:Y:S02]  /*55a0*/  @!P0 SEL R0, R3, R2, !P2 ;  /* 0x0000000203008207 */ /* 0x000fe40005000000 */
[----:B------:R-:W-:Y:S02]  /*55b0*/  IADD3 R2, PT, PT, -R5, RZ, RZ ;  /* 0x000000ff05027210 */ /* 0x000fe40007ffe1ff */
[----:B------:R-:W-:Y:S01]  /*55c0*/  @!P0 IADD3 R8, PT, PT, R15, -R0, RZ ;  /* 0x800000000f088210 */ /* 0x000fe20007ffe0ff */
[----:B------:R-:W-:Y:S02]  /*55d0*/  @!P0 IMAD R0, R7, R6, R0 ;  /* 0x0000000607008224 */ /* 0x000fe400078e0200 */
[----:B------:R-:W-:Y:S02]  /*55e0*/  IMAD R75, R70, R2, R75 ;  /* 0x00000002464b7224 */ /* 0x000fe400078e024b */
[----:B------:R-:W-:Y:S02]  /*55f0*/  @!P0 IMAD R5, R8, R72, R3 ;  /* 0x0000004808058224 */ /* 0x000fe400078e0203 */
[----:B------:R-:W-:Y:S04]  /*5600*/  @!P0 IMAD.MOV.U32 R3, RZ, RZ, R0 ;  /* 0x000000ffff038224 */ /* 0x000fe800078e0000 */
[----:B------:R-:W-:Y:S02]  /*5610*/  IMAD R77, R3, R74, R77 ;  /* 0x0000004a034d7224 */ /* 0x000fe400078e024d */
[----:B------:R-:W-:Y:S07]  /*5620*/  IMAD R75, R5, R70, R75 ;  /* 0x00000046054b7224 */ /* 0x000fee00078e024b */
.L_x_101:
[----:B-1----:R-:W-:Y:S01]  /*5630*/  @!P1 ISETP.NE.AND P0, PT, R10, 0x1, PT ;  /* 0x000000010a00980c */ /* 0x002fe20003f05270 */
[----:B------:R-:W-:Y:S01]  /*5640*/  @!P1 IMAD.HI.U32 R0, R77, R12, RZ ;  /* 0x0000000c4d009227 */ /* 0x000fe200078e00ff */
[----:B------:R-:W-:Y:S01]  /*5650*/  @!P1 ISETP.NE.AND P2, PT, R9, 0x1, PT ;  /* 0x000000010900980c */ /* 0x000fe20003f45270 */
[----:B------:R-:W-:Y:S01]  /*5660*/  ULOP3.LUT UP0, URZ, UR48, 0x1b0, URZ, 0xc0, !UPT ;  /* 0x000001b030ff7892 */ /* 0x000fe2000f80c0ff */
[----:B------:R-:W-:Y:S01]  /*5670*/  R2UR UR42, R21 ;  /* 0x00000000152a72ca */ /* 0x000fe200000e0000 */
[----:B------:R-:W-:Y:S01]  /*5680*/  @!P1 IMAD.HI.U32 R3, R75, R11, RZ ;  /* 0x0000000b4b039227 */ /* 0x000fe200078e00ff */
[----:B------:R-:W-:Y:S02]  /*5690*/  @!P1 SHF.R.U32.HI R0, RZ, R13, R0 ;  /* 0x0000000dff009219 */ /* 0x000fe40000011600 */
[----:B------:R-:W-:Y:S01]  /*56a0*/  R2UR UR41, R20 ;  /* 0x00000000142972ca */ /* 0x000fe200000e0000 */
[----:B------:R-:W-:Y:S01]  /*56b0*/  VIADD R192, R192, 0x1 ;  /* 0x00000001c0c07836 */ /* 0x000fe20000000000 */
[----:B------:R-:W-:Y:S02]  /*56c0*/  @!P1 SHF.R.U32.HI R2, RZ, R14, R3 ;  /* 0x0000000eff029219 */ /* 0x000fe40000011603 */
[----:B------:R-:W-:Y:S02]  /*56d0*/  @!P1 SEL R3, R77, R0, !P2 ;  /* 0x000000004d039207 */ /* 0x000fe40005000000 */
[----:B------:R-:W-:Y:S02]  /*56e0*/  @!P1 SEL R2, R75, R2, !P0 ;  /* 0x000000024b029207 */ /* 0x000fe40004000000 */
[----:B------:R-:W-:Y:S01]  /*56f0*/  @P4 SHF.R.U32.HI R179, RZ, 0x10, R17 ;  /* 0x00000010ffb34819 */ /* 0x000fe20000011611 */
[----:B------:R-:W-:Y:S02]  /*5700*/  USHF.L.U32 UR42, UR42, 0x7, URZ ;  /* 0x000000072a2a7899 */ /* 0x000fe400080006ff */
[----:B------:R-:W-:Y:S02]  /*5710*/  @!P1 IMAD.IADD R0, R2, 0x1, -R3 ;  /* 0x0000000102009824 */ /* 0x000fe400078e0a03 */
[----:B------:R-:W-:Y:S01]  /*5720*/  @!P1 IMAD.IADD R2, R3, 0x1, -R2 ;  /* 0x0000000103029824 */ /* 0x000fe200078e0a02 */
[----:B------:R-:W-:Y:S01]  /*5730*/  USHF.L.U32 UR41, UR41, 0x8, URZ ;  /* 0x0000000829297899 */ /* 0x000fe200080006ff */
[----:B------:R-:W-:Y:S02]  /*5740*/  @!P1 IMAD R77, R0, R9, R77 ;  /* 0x00000009004d9224 */ /* 0x000fe400078e024d */
[----:B------:R-:W-:Y:S01]  /*5750*/  @!P1 IMAD R75, R2, R10, R75 ;  /* 0x0000000a024b9224 */ /* 0x000fe200078e024b */
[----:B------:R-:W-:Y:S08]  /*5760*/  BRA.U !UP0, `(.L_x_102) ;  /* 0x0000000108407547 */ /* 0x000ff0000b800000 */
[----:B------:R-:W1:Y:S01]  /*5770*/  LDCU.64 UR8, c[0x4][0x88] ;  /* 0x01001100ff0877ac */ /* 0x000e620008000a00 */
[----:B------:R-:W-:Y:S01]  /*5780*/  MOV R3, 0x0 ;  /* 0x0000000000037802 */ /* 0x000fe20000000f00 */
[----:B------:R-:W-:Y:S02]  /*5790*/  HFMA2 R12, -RZ, RZ, 0, 5.9604644775390625e-08 ;  /* 0x00000001ff0c7431 */ /* 0x000fe400000001ff */
[----:B------:R-:W-:Y:S02]  /*57a0*/  IMAD.MOV.U32 R8, RZ, RZ, 0x70 ;  /* 0x00000070ff087424 */ /* 0x000fe400078e00ff */
[----:B------:R-:W-:Y:S01]  /*57b0*/  IMAD.MOV.U32 R13, RZ, RZ, RZ ;  /* 0x000000ffff0d7224 */ /* 0x000fe200078e00ff */
[----:B------:R-:W2:Y:S01]  /*57c0*/  LDCU.64 UR6, c[0x4][0x90] ;  /* 0x01001200ff0677ac */ /* 0x000ea20008000a00 */
[----:B------:R-:W3:Y:S01]  /*57d0*/  LDC.64 R2, c[0x4][R3] ;  /* 0x0100000003027b82 */ /* 0x000ee20000000a00 */
[----:B------:R-:W4:Y:S01]  /*57e0*/  LDCU.64 UR4, c[0x4][0x8] ;  /* 0x01000100ff0477ac */ /* 0x000f220008000a00 */
[----:B-1----:R-:W-:Y:S01]  /*57f0*/  MOV R5, UR9 ;  /* 0x0000000900057c02 */ /* 0x002fe20008000f00 */
[----:B------:R-:W-:Y:S01]  /*5800*/  IMAD.U32 R4, RZ, RZ, UR8 ;  /* 0x00000008ff047e24 */ /* 0x000fe2000f8e00ff */
[----:B--2---:R-:W-:Y:S01]  /*5810*/  MOV R7, UR7 ;  /* 0x0000000700077c02 */ /* 0x004fe20008000f00 */
[----:B------:R-:W-:Y:S01]  /*5820*/  IMAD.U32 R6, RZ, RZ, UR6 ;  /* 0x00000006ff067e24 */ /* 0x000fe2000f8e00ff */
[----:B----4-:R-:W-:Y:S01]  /*5830*/  MOV R11, UR5 ;  /* 0x00000005000b7c02 */ /* 0x010fe20008000f00 */
[----:B------:R-:W-:Y:S02]  /*5840*/  IMAD.U32 R10, RZ, RZ, UR4 ;  /* 0x00000004ff0a7e24 */ /* 0x000fe4000f8e00ff */
[----:B------:R-:W-:Y:S07]  /*5850*/  LEPC R20, `(.L_x_102) ;  /* 0x000000001014794e */ /* 0x000fee0000000000 */
[----:B---3-5:R-:W-:Y:S05]  /*5860*/  CALL.ABS.NOINC R2 ;  /* 0x0000000002007343 */ /* 0x028fea0003c00000 */
.L_x_102:
[----:B------:R-:W-:Y:S01]  /*5870*/  LOP3.LUT P0, RZ, R188, 0x1b0, RZ, 0xc0, !PT ;  /* 0x000001b0bcff7812 */ /* 0x000fe2000780c0ff */
[----:B------:R-:W-:Y:S11]  /*5880*/  BSSY.RECONVERGENT B6, `(.L_x_103) ;  /* 0x0000013000067945 */ /* 0x000ff60003800200 */
[----:B------:R-:W-:Y:S01]  /*5890*/  @!UPT UIADD3 URZ, UPT, UPT, URZ, URZ, URZ ;  /* 0x000000fffffff290 */ /* 0x000fe2000fffe0ff */
[----:B------:R-:W-:Y:S05]  /*58a0*/  @!P0 BRA `(.L_x_104) ;  /* 0x0000000000408947 */ /* 0x000fea0003800000 */
        /* <DEDUP_REMOVED lines=16> */
.L_x_104:
[----:B------:R-:W-:Y:S05]  /*59b0*/  BSYNC.RECONVERGENT B6 ;  /* 0x0000000000067941 */ /* 0x000fea0003800200 */
.L_x_103:
[----:B------:R-:W-:Y:S01]  /*59c0*/  ISETP.NE.U32.AND P4, PT, R166, RZ, PT ;  /* 0x000000ffa600720c */ /* 0x000fe20003f85070 */
[----:B------:R-:W-:Y:S01]  /*59d0*/  UISETP.NE.AND UP2, UPT, UR50, URZ, UPT ;  /* 0x000000ff3200728c */ /* 0x000fe2000bf45270 */
[----:B------:R-:W-:Y:S01]  /*59e0*/  ISETP.NE.U32.AND P2, PT, RZ, UR38, PT ;  /* 0x00000026ff007c0c */ /* 0x000fe2000bf45070 */
[----:B------:R-:W-:Y:S01]  /*59f0*/  UISETP.NE.U32.AND UP1, UPT, UR44, URZ, UPT ;  /* 0x000000ff2c00728c */ /* 0x000fe2000bf25070 */
[----:B------:R-:W-:Y:S01]  /*5a00*/  ISETP.NE.AND.EX P4, PT, R167, RZ, PT, P4 ;  /* 0x000000ffa700720c */ /* 0x000fe20003f85340 */
[----:B------:R-:W-:Y:S01]  /*5a10*/  UPLOP3.LUT UP0, UPT, UPT, UPT, UPT, 0x40, 0x4 ;  /* 0x000000000004789c */ /* 0x000fe20003f0e870 */
[----:B------:R-:W-:Y:S01]  /*5a20*/  ISETP.NE.AND.EX P2, PT, RZ, UR39, PT, P2 ;  /* 0x00000027ff007c0c */ /* 0x000fe2000bf45320 */
[----:B------:R-:W-:Y:S01]  /*5a30*/  UISETP.NE.AND.EX UP1, UPT, UR45, URZ, UPT, UP1 ;  /* 0x000000ff2d00728c */ /* 0x000fe2000bf25310 */
[----:B------:R-:W-:Y:S04]  /*5a40*/  PLOP3.LUT P1, PT, PT, PT, UP2, 0x80, 0x8 ;  /* 0x000000000008781c */ /* 0x000fe80003f2f028 */
[----:B------:R-:W-:Y:S06]  /*5a50*/  @UP2 UPLOP3.LUT UP0, UPT, UPT, UPT, UP1, 0x80, 0x8 ;  /* 0x000000000008289c */ /* 0x000fec0003f0f010 */
[----:B------:R-:W-:Y:S01]  /*5a60*/  PLOP3.LUT P0, PT, PT, PT, UP0, 0x80, 0x8 ;  /* 0x000000000008781c */ /* 0x000fe20003f0f008 */
[----:B------:R-:W-:Y:S01]  /*5a70*/  @!UPT UIADD3 URZ, UPT, UPT, URZ, URZ, URZ ;  /* 0x000000fffffff290 */ /* 0x000fe2000fffe0ff */
[----:B------:R-:W-:Y:S11]  /*5a80*/  BRA.U !UP1, `(.L_x_105) ;  /* 0x0000000109387547 */ /* 0x000ff6000b800000 */
[----:B------:R-:W-:Y:S01]  /*5a90*/  UISETP.NE.U32.AND UP0, UPT, UR38, URZ, UPT ;  /* 0x000000ff2600728c */ /* 0x000fe2000bf05070 */
[----:B------:R-:W-:Y:S02]  /*5aa0*/  HFMA2 R0, -RZ, RZ, 0, 5.9604644775390625e-08 ;  /* 0x00000001ff007431 */ /* 0x000fe400000001ff */
[----:B------:R-:W-:Y:S01]  /*5ab0*/  IMAD.MOV.U32 R171, RZ, RZ, 0x1 ;  /* 0x00000001ffab7424 */ /* 0x000fe200078e00ff */
[----:B------:R-:W-:Y:S06]  /*5ac0*/  UISETP.NE.AND.EX UP0, UPT, UR39, URZ, UPT, UP0 ;  /* 0x000000ff2700728c */ /* 0x000fec000bf05300 */
[----:B------:R-:W-:Y:S05]  /*5ad0*/  PLOP3.LUT P3, PT, PT, PT, UP0, 0x80, 0x8 ;  /* 0x000000000008781c */ /* 0x000fea0003f6f008 */
[----:B------:R-:W1:Y:S01]  /*5ae0*/  @UP0 LDCU.64 UR6, c[0x0][0x888] ;  /* 0x00011100ff0607ac */ /* 0x000e620008000a00 */
[----:B------:R-:W-:Y:S07]  /*5af0*/  @UP0 UIMAD UR4, UR36, UR44, URZ ;  /* 0x0000002c240402a4 */ /* 0x000fee000f8e02ff */
[----:B------:R-:W-:Y:S01]  /*5b00*/  @!P3 PRMT R171, R0, 0x7610, R171 ;  /* 0x0000761000abb816 */ /* 0x000fe200000000ab */
[----:B-1----:R-:W-:Y:S03]  /*5b10*/  @UP0 UIMAD.WIDE UR6, UR4, 0x4, UR6 ;  /* 0x00000004040608a5 */ /* 0x002fe6000f8e0206 */
[----:B------:R-:W1:Y:S03]  /*5b20*/  @!UP0 LDCU UR4, c[0x0][0x880] ;  /* 0x00011000ff0487ac */ /* 0x000e660008000800 */
[----:B------:R-:W-:Y:S01]  /*5b30*/  IMAD.U32 R2, RZ, RZ, UR6 ;  /* 0x00000006ff027e24 */ /* 0x000fe2000f8e00ff */
[----:B------:R-:W-:Y:S05]  /*5b40*/  MOV R3, UR7 ;  /* 0x0000000700037c02 */ /* 0x000fea0008000f00 */
[----:B-----5:R2:W5:Y:S02]  /*5b50*/  @P3 LDG.E R81, desc[UR46][R2.64] ;  /* 0x0000002e02513981 */ /* 0x020564000c1e1900 */
[----:B-12---:R-:W-:Y:S02]  /*5b60*/  @!P3 IMAD.U32 R81, RZ, RZ, UR4 ;  /* 0x00000004ff51be24 */ /* 0x006fe4000f8e00ff */
.L_x_105:
[----:B------:R-:W-:Y:S05]  /*5b70*/  @!P4 BRA `(.L_x_106) ;  /* 0x000000000020c947 */ /* 0x000fea0003800000 */
[----:B------:R-:W-:Y:S04]  /*5b80*/  ISETP.NE.U32.AND P3, PT, R164, RZ, PT ;  /* 0x000000ffa400720c */ /* 0x000fe80003f65070 */
[----:B------:R-:W-:Y:S11]  /*5b90*/  ISETP.NE.AND.EX P3, PT, R165, RZ, PT, P3 ;  /* 0x000000ffa500720c */ /* 0x000ff60003f65330 */
[----:B------:R-:W-:Y:S02]  /*5ba0*/  @!UPT UIADD3 URZ, UPT, UPT, URZ, URZ, URZ ;  /* 0x000000fffffff290 */ /* 0x000fe4000fffe0ff */
[----:B------:R-:W1:Y:S01]  /*5bb0*/  @P3 LDC.64 R2, c[0x0][0x8a8] ;  /* 0x00022a00ff023b82 */ /* 0x000e620000000a00 */
[----:B------:R-:W-:Y:S04]  /*5bc0*/  @P3 IMAD R0, R166, UR36, RZ ;  /* 0x00000024a6003c24 */ /* 0x000fe8000f8e02ff */
[----:B-1----:R-:W-:Y:S05]  /*5bd0*/  @P3 IMAD.WIDE R2, R0, 0x4, R2 ;  /* 0x0000000400023825 */ /* 0x002fea00078e0202 */
[----:B-----5:R1:W5:Y:S02]  /*5be0*/  @P3 LDG.E R78, desc[UR46][R2.64] ;  /* 0x0000002e024e3981 */ /* 0x020364000c1e1900 */
[----:B-1----:R-:W2:Y:S02]  /*5bf0*/  @!P3 LDC R78, c[0x0][0x8a0] ;  /* 0x00022800ff4ebb82 */ /* 0x002ea40000000800 */
.L_x_106:
[----:B-----5:R-:W-:Y:S01]  /*5c00*/  FSETP.NEU.AND P4, PT, R81, RZ, PT ;  /* 0x000000ff5100720b */ /* 0x020fe20003f8d000 */
[----:B------:R-:W-:Y:S01]  /*5c10*/  BSSY B1, `(.L_x_107) ;  /* 0x0000047000017945 */ /* 0x000fe20003800000 */
[----:B------:R-:W-:Y:S01]  /*5c20*/  SEL R5, RZ, 0xffffffff, P2 ;  /* 0xffffffffff057807 */ /* 0x000fe20001000000 */
[----:B------:R-:W-:Y:S01]  /*5c30*/  IMAD.MOV.U32 R196, RZ, RZ, 0x1 ;  /* 0x00000001ffc47424 */ /* 0x000fe200078e00ff */
[----:B------:R-:W-:Y:S01]  /*5c40*/  LOP3.LUT P3, RZ, R171, 0xff, RZ, 0xc0, !PT ;  /* 0x000000ffabff7812 */ /* 0x000fe2000786c0ff */
[C---:B------:R-:W-:Y:S01]  /*5c50*/  IMAD R80, R76.reuse, 0x100, R79 ;  /* 0x000001004c507824 */ /* 0x040fe200078e024f */
[----:B------:R-:W-:Y:S02]  /*5c60*/  @P1 SEL R0, RZ, 0xffffffff, P4 ;  /* 0xffffffffff001807 */ /* 0x000fe40002000000 */
[----:B------:R-:W-:Y:S02]  /*5c70*/  CS2R R162, SRZ ;  /* 0x0000000000a27805 */ /* 0x000fe4000001ff00 */
[----:B------:R-:W-:Y:S02]  /*5c80*/  LEA R3, R181, UR49, 0x3 ;  /* 0x00000031b5037c11 */ /* 0x000fe4000f8e18ff */
[----:B------:R-:W-:Y:S02]  /*5c90*/  CS2R R160, SRZ ;  /* 0x0000000000a07805 */ /* 0x000fe4000001ff00 */
[----:B------:R-:W-:Y:S02]  /*5ca0*/  @P0 SEL R0, R5, R0, !P3 ;  /* 0x0000000005000207 */ /* 0x000fe40005800000 */
[----:B------:R-:W-:Y:S02]  /*5cb0*/  CS2R R158, SRZ ;  /* 0x00000000009e7805 */ /* 0x000fe4000001ff00 */
[----:B------:R-:W-:Y:S02]  /*5cc0*/  LEA R191, R76, UR49, 0x3 ;  /* 0x000000314cbf7c11 */ /* 0x000fe4000f8e18ff */
[----:B------:R-:W-:Y:S02]  /*5cd0*/  CS2R R156, SRZ ;  /* 0x00000000009c7805 */ /* 0x000fe4000001ff00 */
[----:B------:R-:W-:Y:S02]  /*5ce0*/  @P1 LOP3.LUT R0, R0, 0x1, RZ, 0xc0, !PT ;  /* 0x0000000100001812 */ /* 0x000fe400078ec0ff */
[----:B------:R-:W-:Y:S02]  /*5cf0*/  CS2R R154, SRZ ;  /* 0x00000000009a7805 */ /* 0x000fe4000001ff00 */
[----:B------:R-:W-:Y:S02]  /*5d00*/  SHF.L.U32 R2, R183, 0x1f, RZ ;  /* 0x0000001fb7027819 */ /* 0x000fe400000006ff */
[----:B------:R-:W-:Y:S02]  /*5d10*/  CS2R R152, SRZ ;  /* 0x0000000000987805 */ /* 0x000fe4000001ff00 */
[----:B------:R-:W-:Y:S02]  /*5d20*/  ISETP.NE.U32.OR P6, PT, R0, 0x1, !P1 ;  /* 0x000000010000780c */ /* 0x000fe40004fc5470 */
[----:B------:R-:W-:Y:S02]  /*5d30*/  CS2R R150, SRZ ;  /* 0x0000000000967805 */ /* 0x000fe4000001ff00 */
[----:B------:R-:W-:Y:S02]  /*5d40*/  PLOP3.LUT P2, PT, PT, PT, UP1, 0x80, 0x8 ;  /* 0x000000000008781c */ /* 0x000fe40003f4f018 */
[----:B------:R-:W-:Y:S02]  /*5d50*/  CS2R R148, SRZ ;  /* 0x0000000000947805 */ /* 0x000fe4000001ff00 */
[----:B------:R-:W-:Y:S02]  /*5d60*/  SEL R0, RZ, 0xffffffff, P4 ;  /* 0xffffffffff007807 */ /* 0x000fe40002000000 */
[----:B------:R-:W-:Y:S03]  /*5d70*/  P2R R204, PR, RZ, 0x40 ;  /* 0x00000040ffcc7803 */ /* 0x000fe60000000000 */
[----:B------:R-:W-:Y:S04]  /*5d80*/  @P6 SHF.L.U32 R4, R180, 0x1f, RZ ;  /* 0x0000001fb4046819 */ /* 0x000fe800000006ff */
[----:B------:R-:W-:Y:S01]  /*5d90*/  @P2 SEL R0, R5, R0, !P3 ;  /* 0x0000000005002207 */ /* 0x000fe20005800000 */
[----:B------:R-:W1:Y:S03]  /*5da0*/  @P6 SYNCS.PHASECHK.TRANS64.TRYWAIT P1, [R3+URZ+0x50], R4 ;  /* 0x00005004030065a7 */ /* 0x000e6600080211ff */
[----:B------:R-:W-:Y:S04]  /*5db0*/  LOP3.LUT R0, R0, 0x1, RZ, 0xc0, !PT ;  /* 0x0000000100007812 */ /* 0x000fe800078ec0ff */
[----:B------:R-:W-:Y:S04]  /*5dc0*/  ISETP.NE.U32.AND P5, PT, R0, 0x1, PT ;  /* 0x000000010000780c */ /* 0x000fe80003fa5070 */
[----:B------:R-:W-:Y:S01]  /*5dd0*/  P2R R197, PR, RZ, 0x20 ;  /* 0x00000020ffc57803 */ /* 0x000fe20000000000 */
[----:B------:R3:W4:Y:S01]  /*5de0*/  SYNCS.PHASECHK.TRANS64.TRYWAIT P0, [R191+URZ+0xc0], R2 ;  /* 0x0000c002bf0075a7 */ /* 0x00072200080011ff */
[----:B-1----:R-:W-:Y:S01]  /*5df0*/  @P6 SEL R196, RZ, 0x1, !P1 ;  /* 0x00000001ffc46807 */ /* 0x002fe20004800000 */
[----:B---3--:R-:W-:Y:S06]  /*5e00*/  @!P6 BRA `(.L_x_108) ;  /* 0x00000000009ce947 */ /* 0x008fec0003800000 */
[----:B------:R-:W-:Y:S01]  /*5e10*/  @P5 IMAD R6, R181, 0x2000, R186 ;  /* 0x00002000b5065824 */ /* 0x000fe200078e02ba */
[----:B------:R-:W-:Y:S01]  /*5e20*/  ISETP.NE.AND P1, PT, R196, RZ, PT ;  /* 0x000000ffc400720c */ /* 0x000fe20003f25270 */
[----:B------:R-:W-:Y:S01]  /*5e30*/  BSSY B0, `(.L_x_109) ;  /* 0x0000010000007945 */ /* 0x000fe20003800000 */
[----:B------:R-:W-:Y:S01]  /*5e40*/  CS2R R150, SRZ ;  /* 0x0000000000967805 */ /* 0x000fe2000001ff00 */
[--C-:B------:R-:W-:Y:S01]  /*5e50*/  @P5 IMAD R7, R187, -0x10, R6.reuse ;  /* 0xfffffff0bb075824 */ /* 0x100fe200078e0206 */
[----:B------:R-:W-:Y:S01]  /*5e60*/  CS2R R148, SRZ ;  /* 0x0000000000947805 */ /* 0x000fe2000001ff00 */
[----:B------:R-:W-:Y:S01]  /*5e70*/  @P5 IMAD R5, R185, -0x10, R6 ;  /* 0xfffffff0b9055824 */ /* 0x000fe200078e0206 */
[----:B------:R-:W-:Y:S01]  /*5e80*/  CS2R R158, SRZ ;  /* 0x00000000009e7805 */ /* 0x000fe2000001ff00 */
[----:B------:R-:W-:Y:S01]  /*5e90*/  @P5 IMAD R4, R184, 0x10, R7 ;  /* 0x00000010b8045824 */ /* 0x000fe200078e0207 */
[----:B------:R-:W-:Y:S02]  /*5ea0*/  CS2R R156, SRZ ;  /* 0x00000000009c7805 */ /* 0x000fe4000001ff00 */
[----:B------:R-:W-:Y:S02]  /*5eb0*/  CS2R R154, SRZ ;  /* 0x00000000009a7805 */ /* 0x000fe4000001ff00 */
[----:B------:R-:W-:Y:S02]  /*5ec0*/  CS2R R152, SRZ ;  /* 0x0000000000987805 */ /* 0x000fe4000001ff00 */
[----:B------:R-:W-:Y:S02]  /*5ed0*/  CS2R R162, SRZ ;  /* 0x0000000000a27805 */ /* 0x000fe4000001ff00 */
[----:B------:R-:W-:Y:S01]  /*5ee0*/  CS2R R160, SRZ ;  /* 0x0000000000a07805 */ /* 0x000fe2000001ff00 */
[----:B------:R-:W-:Y:S06]  /*5ef0*/  @P1 BRA `(.L_x_110) ;  /* 0x00000000000c1947 */ /* 0x000fec0003800000 */
[----:B------:R-:W-:Y:S04]  /*5f00*/  SHF.L.U32 R0, R180, 0x1f, RZ ;  /* 0x0000001fb4007819 */ /* 0x000fe800000006ff */
[----:B------:R-:W1:Y:S02]  /*5f10*/  SYNCS.PHASECHK.TRANS64.TRYWAIT P1, [R3+URZ+0x50], R0 ;  /* 0x00005000030075a7 */ /* 0x000e6400080211ff */
[----:B-1----:R-:W-:Y:S05]  /*5f20*/  @!P1 BRA `(.L_x_111) ;  /* 0x0000006000989947 */ /* 0x002fea0003800000 */
.L_x_110:
[----:B------:R-:W-:Y:S05]  /*5f30*/  BSYNC B0 ;  /* 0x0000000000007941 */ /* 0x000fea0003800000 */
.L_x_109:
[----:B------:R-:W-:Y:S01]  /*5f40*/  ISETP.NE.AND P1, PT, R197, RZ, PT ;  /* 0x000000ffc500720c */ /* 0x000fe20003f25270 */
[----:B-1----:R-:W-:Y:S02]  /*5f50*/  VIADD R3, R3, 0x70 ;  /* 0x0000007003037836 */ /* 0x002fe40000000000 */
[----:B------:R-:W-:Y:S02]  /*5f60*/  IMAD.U32 R0, RZ, RZ, UR37 ;  /* 0x00000025ff007e24 */ /* 0x000fe4000f8e00ff */
[----:B------:R-:W-:Y:S03]  /*5f70*/  VIADD R181, R181, 0x1 ;  /* 0x00000001b5b57836 */ /* 0x000fe60000000000 */
[----:B------:R-:W-:Y:S05]  /*5f80*/  PRMT R0, R0, 0x654, R3 ;  /* 0x0000065400007816 */ /* 0x000fea0000000003 */
[----:B------:R1:W3:Y:S04]  /*5f90*/  @P1 LDS.128 R148, [R6] ;  /* 0x0000000006941984 */ /* 0x0002e80000000c00 */
[----:B------:R1:W1:Y:S04]  /*5fa0*/  @P1 LDS.128 R156, [R5+0x20] ;  /* 0x00002000059c1984 */ /* 0x0002680000000c00 */
[----:B------:R1:W1:Y:S04]  /*5fb0*/  @P1 LDS.128 R152, [R7+0x10] ;  /* 0x0000100007981984 */ /* 0x0002680000000c00 */
[----:B------:R1:W1:Y:S01]  /*5fc0*/  @P1 LDS.128 R160, [R4+0x10] ;  /* 0x0000100004a01984 */ /* 0x0002620000000c00 */
[C---:B------:R-:W-:Y:S01]  /*5fd0*/  ISETP.NE.AND P1, PT, R181.reuse, 0x4, PT ;  /* 0x00000004b500780c */ /* 0x040fe20003f25270 */
[----:B------:R-:W-:Y:S01]  /*5fe0*/  @!PT LDS RZ, [RZ] ;  /* 0x00000000fffff984 */ /* 0x000fe20000000800 */
[----:B------:R-:W-:Y:S01]  /*5ff0*/  @!PT LDS RZ, [RZ] ;  /* 0x00000000fffff984 */ /* 0x000fe20000000800 */
[----:B------:R-:W-:Y:S01]  /*6000*/  @!PT LDS RZ, [RZ] ;  /* 0x00000000fffff984 */ /* 0x000fe20000000800 */
[----:B------:R-:W-:Y:S01]  /*6010*/  @!PT LDS RZ, [RZ] ;  /* 0x00000000fffff984 */ /* 0x000fe20000000800 */
[----:B------:R5:W-:Y:S06]  /*6020*/  MEMBAR.ALL.CTA ;  /* 0x0000000000007992 */ /* 0x000bec0000008000 */
[----:B-----5:R-:W5:Y:S01]  /*6030*/  FENCE.VIEW.ASYNC.S ;  /* 0x00000000000073c6 */ /* 0x020f620000000000 */
[----:B------:R-:W-:Y:S02]  /*6040*/  SEL R3, RZ, 0x1, P1 ;  /* 0x00000001ff037807 */ /* 0x000fe40000800000 */
[----:B------:R-:W-:Y:S02]  /*6050*/  SEL R181, R181, RZ, P1 ;  /* 0x000000ffb5b57207 */ /* 0x000fe40000800000 */
[----:B------:R-:W-:Y:S01]  /*6060*/  LOP3.LUT R180, R180, R3, RZ, 0x3c, !PT ;  /* 0x00000003b4b47212 */ /* 0x000fe200078e3cff */
[----:B-----5:R1:W-:Y:S06]  /*6070*/  SYNCS.ARRIVE.TRANS64.RED.A1T0 RZ, [R0+URZ], RZ ;  /* 0x000000ff00ff79a7 */ /* 0x0203ec00081004ff */
.L_x_108:
[----:B------:R-:W-:Y:S05]  /*6080*/  BSYNC B1 ;  /* 0x0000000000017941 */ /* 0x000fea0003800000 */
.L_x_107:
[----:B-1----:R-:W-:Y:S04]  /*6090*/  SHF.R.U32.HI R0, RZ, 0x15, R80 ;  /* 0x00000015ff007819 */ /* 0x002fe80000011650 */
[----:B------:R-:W-:Y:S01]  /*60a0*/  LOP3.LUT P1, RZ, R0, 0x3, R173, 0x48, !PT ;  /* 0x0000000300ff7812 */ /* 0x000fe200078248ad */
[----:B------:R-:W-:Y:S01]  /*60b0*/  @!UPT UIADD3 URZ, UPT, UPT, URZ, URZ, URZ ;  /* 0x000000fffffff290 */ /* 0x000fe2000fffe0ff */
[----:B----4-:R-:W-:Y:S11]  /*60c0*/  @P0 BRA `(.L_x_112) ;  /* 0x0000000000080947 */ /* 0x010ff60003800000 */
[----:B------:R-:W1:Y:S02]  /*60d0*/  SYNCS.PHASECHK.TRANS64.TRYWAIT P0, [R191+URZ+0xc0], R2 ;  /* 0x0000c002bf0075a7 */ /* 0x000e6400080011ff */
[----:B-1----:R-:W-:Y:S05]  /*60e0*/  @!P0 BRA `(.L_x_113) ;  /* 0x00000060003c8947 */ /* 0x002fea0003800000 */
.L_x_112:
[----:B------:R-:W-:Y:S04]  /*60f0*/  BSSY.RECONVERGENT B6, `(.L_x_114) ;  /* 0x0000012000067945 */ /* 0x000fe80003800200 */
[----:B------:R-:W-:Y:S05]  /*6100*/  @!P1 BRA `(.L_x_115) ;  /* 0x0000000000409947 */ /* 0x000fea0003800000 */
[----:B------:R-:W4:Y:S01]  /*6110*/  LDCU.64 UR8, c[0x4][0x78] ;  /* 0x01000f00ff0877ac */ /* 0x000f220008000a00 */
[----:B------:R-:W-:Y:S01]  /*6120*/  MOV R3, 0x0 ;  /* 0x0000000000037802 */ /* 0x000fe20000000f00 */
[----:B------:R-:W-:Y:S02]  /*6130*/  HFMA2 R12, -RZ, RZ, 0, 5.9604644775390625e-08 ;  /* 0x00000001ff0c7431 */ /* 0x000fe400000001ff */
[----:B------:R-:W-:Y:S02]  /*6140*/  IMAD.MOV.U32 R8, RZ, RZ, 0x192 ;  /* 0x00000192ff087424 */ /* 0x000fe400078e00ff */
[----:B------:R-:W-:Y:S01]  /*6150*/  IMAD.MOV.U32 R13, RZ, RZ, RZ ;  /* 0x000000ffff0d7224 */ /* 0x000fe200078e00ff */
[----:B------:R-:W5:Y:S01]  /*6160*/  LDCU.64 UR6, c[0x4][0x80] ;  /* 0x01001000ff0677ac */ /* 0x000f620008000a00 */
[----:B-1----:R-:W1:Y:S01]  /*6170*/  LDC.64 R2, c[0x4][R3] ;  /* 0x0100000003027b82 */ /* 0x002e620000000a00 */
[----:B------:R-:W2:Y:S01]  /*6180*/  LDCU.64 UR4, c[0x4][0x18] ;  /* 0x01000300ff0477ac */ /* 0x000ea20008000a00 */
[----:B----4-:R-:W-:Y:S01]  /*6190*/  MOV R5, UR9 ;  /* 0x0000000900057c02 */ /* 0x010fe20008000f00 */
[----:B------:R-:W-:Y:S01]  /*61a0*/  IMAD.U32 R4, RZ, RZ, UR8 ;  /* 0x00000008ff047e24 */ /* 0x000fe2000f8e00ff */
[----:B-----5:R-:W-:Y:S01]  /*61b0*/  MOV R7, UR7 ;  /* 0x0000000700077c02 */ /* 0x020fe20008000f00 */
[----:B------:R-:W-:Y:S01]  /*61c0*/  IMAD.U32 R6, RZ, RZ, UR6 ;  /* 0x00000006ff067e24 */ /* 0x000fe2000f8e00ff */
[----:B--2---:R-:W-:Y:S01]  /*61d0*/  MOV R11, UR5 ;  /* 0x00000005000b7c02 */ /* 0x004fe20008000f00 */
[----:B------:R-:W-:Y:S02]  /*61e0*/  IMAD.U32 R10, RZ, RZ, UR4 ;  /* 0x00000004ff0a7e24 */ /* 0x000fe4000f8e00ff */
[----:B------:R-:W-:Y:S07]  /*61f0*/  LEPC R20, `(.L_x_115) ;  /* 0x000000001014794e */ /* 0x000fee0000000000 */
[----:B-1-3--:R-:W-:Y:S05]  /*6200*/  CALL.ABS.NOINC R2 ;  /* 0x0000000002007343 */ /* 0x00afea0003c00000 */
.L_x_115:
[----:B------:R-:W-:Y:S05]  /*6210*/  BSYNC.RECONVERGENT B6 ;  /* 0x0000000000067941 */ /* 0x000fea0003800200 */
.L_x_114:
[-C--:B---3--:R-:W-:Y:S01]  /*6220*/  F2FP.F16.E5M2.UNPACK_B R83, R148.reuse ;  /* 0x00000094ff53723e */ /* 0x088fe200020004ff */
[----:B------:R-:W-:Y:S05]  /*6230*/  WARPSYNC.ALL ;  /* 0x0000000000007948 */ /* 0x000fea0003800000 */
[----:B------:R-:W-:Y:S01]  /*6240*/  R2UR UR4, R80 ;  /* 0x00000000500472ca */ /* 0x000fe200000e0000 */
[--C-:B------:R-:W-:Y:S01]  /*6250*/  HADD2.F32 R82, -RZ, R83.reuse.H0_H0 ;  /* 0x20000053ff527230 */ /* 0x100fe20000004100 */
[----:B------:R-:W-:Y:S01]  /*6260*/  F2FP.F16.E5M2.UNPACK_B R85, R148.H1 ;  /* 0x00000094ff55723e */ /* 0x000fe200030004ff */
[----:B------:R-:W-:Y:S01]  /*6270*/  HADD2.F32 R83, -RZ, R83.H1_H1 ;  /* 0x30000053ff537230 */ /* 0x000fe20000004100 */
[-C--:B------:R-:W-:Y:S01]  /*6280*/  F2FP.F16.E5M2.UNPACK_B R87, R149.reuse ;  /* 0x00000095ff57723e */ /* 0x080fe200020004ff */
[----:B------:R-:W-:Y:S01]  /*6290*/  BSSY.RECONVERGENT B0, `(.L_x_116) ;  /* 0x000011d000007945 */ /* 0x000fe20003800200 */
[----:B------:R-:W-:Y:S01]  /*62a0*/  F2FP.F16.E5M2.UNPACK_B R89, R149.H1 ;  /* 0x00000095ff59723e */ /* 0x000fe200030004ff */
[----:B------:R-:W-:Y:S01]  /*62b0*/  HADD2.F32 R84, -RZ, R85.H0_H0 ;  /* 0x20000055ff547230 */ /* 0x000fe20000004100 */
[-C--:B------:R-:W-:Y:S01]  /*62c0*/  F2FP.F16.E5M2.UNPACK_B R91, R150.reuse ;  /* 0x00000096ff5b723e */ /* 0x080fe200020004ff */
[----:B------:R-:W-:Y:S01]  /*62d0*/  HADD2.F32 R88, -RZ, R87.H1_H1 ;  /* 0x30000057ff587230 */ /* 0x000fe20000004100 */
[----:B------:R-:W-:Y:S01]  /*62e0*/  F2FP.F16.E5M2.UNPACK_B R93, R150.H1 ;  /* 0x00000096ff5d723e */ /* 0x000fe200030004ff */
[----:B------:R-:W-:Y:S01]  /*62f0*/  HADD2.F32 R86, -RZ, R85.H1_H1 ;  /* 0x30000055ff567230 */ /* 0x000fe20000004100 */
[-C--:B------:R-:W-:Y:S01]  /*6300*/  F2FP.F16.E5M2.UNPACK_B R95, R151.reuse ;  /* 0x00000097ff5f723e */ /* 0x080fe200020004ff */
[----:B------:R-:W2:Y:S01]  /*6310*/  LDTM.x64 R4, tmem[UR4] ;  /* 0x00000004000479ee */ /* 0x000ea20008340000 */
[----:B------:R-:W-:Y:S01]  /*6320*/  F2FP.F16.E5M2.UNPACK_B R97, R151.H1 ;  /* 0x00000097ff61723e */ /* 0x000fe200030004ff */
[----:B------:R-:W-:Y:S01]  /*6330*/  HADD2.F32 R85, -RZ, R87.H0_H0 ;  /* 0x20000057ff557230 */ /* 0x000fe20000004100 */
[-C--:B------:R-:W-:Y:S01]  /*6340*/  F2FP.F16.E5M2.UNPACK_B R99, R152.reuse ;  /* 0x00000098ff63723e */ /* 0x080fe200020004ff */
[----:B------:R-:W-:Y:S01]  /*6350*/  HADD2.F32 R87, -RZ, R89.H0_H0 ;  /* 0x20000059ff577230 */ /* 0x000fe20000004100 */
[----:B------:R-:W-:Y:S01]  /*6360*/  F2FP.F16.E5M2.UNPACK_B R101, R152.H1 ;  /* 0x00000098ff65723e */ /* 0x000fe200030004ff */
[----:B------:R-:W-:Y:S01]  /*6370*/  HADD2.F32 R92, -RZ, R91.H1_H1 ;  /* 0x3000005bff5c7230 */ /* 0x000fe20000004100 */
[----:B------:R-:W-:Y:S01]  /*6380*/  SHF.L.U32 R199, R176, 0x4, RZ ;  /* 0x00000004b0c77819 */ /* 0x000fe200000006ff */
[----:B------:R-:W-:Y:S01]  /*6390*/  HADD2.F32 R96, -RZ, R95.H1_H1 ;  /* 0x3000005fff607230 */ /* 0x000fe20000004100 */
[----:B------:R-:W-:Y:S01]  /*63a0*/  SHF.L.U32 R205, R175, 0x4, RZ ;  /* 0x00000004afcd7819 */ /* 0x000fe200000006ff */
[----:B------:R-:W-:Y:S01]  /*63b0*/  HADD2.F32 R100, -RZ, R99.H1_H1 ;  /* 0x30000063ff647230 */ /* 0x000fe20000004100 */
[----:B------:R-:W-:Y:S01]  /*63c0*/  SHF.L.U32 R198, R184, 0x4, RZ ;  /* 0x00000004b8c67819 */ /* 0x000fe200000006ff */
[----:B------:R-:W-:Y:S01]  /*63d0*/  HADD2.F32 R90, -RZ, R89.H1_H1 ;  /* 0x30000059ff5a7230 */ /* 0x000fe20000004100 */
[----:B------:R-:W-:Y:S01]  /*63e0*/  IADD3 R195, PT, PT, R186, R205, RZ ;  /* 0x000000cdbac37210 */ /* 0x000fe20007ffe0ff */
[----:B------:R-:W-:Y:S01]  /*63f0*/  HADD2.F32 R89, -RZ, R91.H0_H0 ;  /* 0x2000005bff597230 */ /* 0x000fe20000004100 */
[-C--:B------:R-:W-:Y:S01]  /*6400*/  F2FP.F16.E5M2.UNPACK_B R103, R153.reuse ;  /* 0x00000099ff67723e */ /* 0x080fe200020004ff */
[--C-:B------:R-:W-:Y:S01]  /*6410*/  HADD2.F32 R91, -RZ, R93.reuse.H0_H0 ;  /* 0x2000005dff5b7230 */ /* 0x100fe20000004100 */
[----:B------:R-:W-:Y:S01]  /*6420*/  F2FP.F16.E5M2.UNPACK_B R105, R153.H1 ;  /* 0x00000099ff69723e */ /* 0x000fe200030004ff */
[----:B------:R-:W-:Y:S01]  /*6430*/  HADD2.F32 R94, -RZ, R93.H1_H1 ;  /* 0x3000005dff5e7230 */ /* 0x000fe20000004100 */
[-C--:B------:R-:W-:Y:S01]  /*6440*/  F2FP.F16.E5M2.UNPACK_B R107, R154.reuse ;  /* 0x0000009aff6b723e */ /* 0x080fe200020004ff */
[----:B------:R-:W-:Y:S01]  /*6450*/  HADD2.F32 R93, -RZ, R95.H0_H0 ;  /* 0x2000005fff5d7230 */ /* 0x000fe20000004100 */
[----:B------:R-:W-:Y:S01]  /*6460*/  F2FP.F16.E5M2.UNPACK_B R109, R154.H1 ;  /* 0x0000009aff6d723e */ /* 0x000fe200030004ff */
[----:B------:R-:W-:Y:S01]  /*6470*/  HADD2.F32 R104, -RZ, R103.H1_H1 ;  /* 0x30000067ff687230 */ /* 0x000fe20000004100 */
[----:B------:R-:W-:Y:S01]  /*6480*/  F2FP.F16.E5M2.UNPACK_B R111, R155 ;  /* 0x0000009bff6f723e */ /* 0x000fe200020004ff */
[C---:B--2---:R-:W-:Y:S01]  /*6490*/  FMUL R0, R78.reuse, R4 ;  /* 0x000000044e007220 */ /* 0x044fe20000400000 */
[C---:B-1----:R-:W-:Y:S01]  /*64a0*/  FMUL R2, R78.reuse, R5 ;  /* 0x000000054e027220 */ /* 0x042fe20000400000 */
[C---:B------:R-:W-:Y:S01]  /*64b0*/  FMUL R4, R78.reuse, R8 ;  /* 0x000000084e047220 */ /* 0x040fe20000400000 */
[C---:B------:R-:W-:Y:S01]  /*64c0*/  FMUL R5, R78.reuse, R9 ;  /* 0x000000094e057220 */ /* 0x040fe20000400000 */
[C---:B------:R-:W-:Y:S01]  /*64d0*/  FFMA R0, R81.reuse, R82, R0 ;  /* 0x0000005251007223 */ /* 0x040fe20000000000 */
[C---:B------:R-:W-:Y:S01]  /*64e0*/  FFMA R2, R81.reuse, R83, R2 ;  /* 0x0000005351027223 */ /* 0x040fe20000000002 */
[C---:B------:R-:W-:Y:S01]  /*64f0*/  FMUL R8, R78.reuse, R12 ;  /* 0x0000000c4e087220 */ /* 0x040fe20000400000 */
[C---:B------:R-:W-:Y:S01]  /*6500*/  FMUL R9, R78.reuse, R13 ;  /* 0x0000000d4e097220 */ /* 0x040fe20000400000 */
[C---:B------:R-:W-:Y:S01]  /*6510*/  FMUL R12, R78.reuse, R16 ;  /* 0x000000104e0c7220 */ /* 0x040fe20000400000 */
[C---:B------:R-:W-:Y:S01]  /*6520*/  FMUL R13, R78.reuse, R17 ;  /* 0x000000114e0d7220 */ /* 0x040fe20000400000 */
[C---:B------:R-:W-:Y:S01]  /*6530*/  FMUL R16, R78.reuse, R20 ;  /* 0x000000144e107220 */ /* 0x040fe20000400000 */
[C---:B------:R-:W-:Y:S01]  /*6540*/  FMUL R17, R78.reuse, R21 ;  /* 0x000000154e117220 */ /* 0x040fe20000400000 */
[C---:B------:R-:W-:Y:S01]  /*6550*/  FMUL R20, R78.reuse, R24 ;  /* 0x000000184e147220 */ /* 0x040fe20000400000 */
[C---:B------:R-:W-:Y:S01]  /*6560*/  FMUL R21, R78.reuse, R25 ;  /* 0x000000194e157220 */ /* 0x040fe20000400000 */
[----:B------:R-:W-:Y:S02]  /*6570*/  HADD2.F32 R108, -RZ, R107.H1_H1 ;  /* 0x3000006bff6c7230 */ /* 0x000fe40000004100 */
[C---:B------:R-:W-:Y:S01]  /*6580*/  FMUL R24, R78.reuse, R28 ;  /* 0x0000001c4e187220 */ /* 0x040fe20000400000 */
[C---:B------:R-:W-:Y:S01]  /*6590*/  FMUL R25, R78.reuse, R29 ;  /* 0x0000001d4e197220 */ /* 0x040fe20000400000 */
[----:B------:R-:W-:Y:S02]  /*65a0*/  HADD2.F32 R112, -RZ, R111.H1_H1 ;  /* 0x3000006fff707230 */ /* 0x000fe40000004100 */
[C---:B------:R-:W-:Y:S01]  /*65b0*/  FMUL R28, R78.reuse, R32 ;  /* 0x000000204e1c7220 */ /* 0x040fe20000400000 */
[C---:B------:R-:W-:Y:S01]  /*65c0*/  FMUL R29, R78.reuse, R33 ;  /* 0x000000214e1d7220 */ /* 0x040fe20000400000 */
[C---:B------:R-:W-:Y:S01]  /*65d0*/  FMUL R32, R78.reuse, R36 ;  /* 0x000000244e207220 */ /* 0x040fe20000400000 */
[----:B------:R-:W-:Y:S01]  /*65e0*/  F2FP.F16.E5M2.UNPACK_B R113, R155.H1 ;  /* 0x0000009bff71723e */ /* 0x000fe200030004ff */
[C---:B------:R-:W-:Y:S01]  /*65f0*/  FMUL R33, R78.reuse, R37 ;  /* 0x000000254e217220 */ /* 0x040fe20000400000 */
[C---:B------:R-:W-:Y:S01]  /*6600*/  FMUL R36, R78.reuse, R40 ;  /* 0x000000284e247220 */ /* 0x040fe20000400000 */
[----:B------:R-:W-:Y:S01]  /*6610*/  F2FP.F16.E5M2.UNPACK_B R115, R156 ;  /* 0x0000009cff73723e */ /* 0x000fe200020004ff */
[C---:B------:R-:W-:Y:S01]  /*6620*/  FMUL R37, R78.reuse, R41 ;  /* 0x000000294e257220 */ /* 0x040fe20000400000 */
[C---:B------:R-:W-:Y:S01]  /*6630*/  FMUL R40, R78.reuse, R44 ;  /* 0x0000002c4e287220 */ /* 0x040fe20000400000 */
[----:B------:R-:W-:Y:S01]  /*6640*/  F2FP.F16.E5M2.UNPACK_B R117, R156.H1 ;  /* 0x0000009cff75723e */ /* 0x000fe200030004ff */
[C---:B------:R-:W-:Y:S01]  /*6650*/  FMUL R41, R78.reuse, R45 ;  /* 0x0000002d4e297220 */ /* 0x040fe20000400000 */
[----:B------:R-:W-:Y:S02]  /*6660*/  HADD2.F32 R116, -RZ, R115.H1_H1 ;  /* 0x30000073ff747230 */ /* 0x000fe40000004100 */
        /* <DEDUP_REMOVED lines=21> */
[C---:B------:R-:W-:Y:S01]  /*67c0*/  FFMA R3, R81.reuse, R84, R3 ;  /* 0x0000005451037223 */ /* 0x040fe20000000003 */
[----:B------:R-:W-:Y:S01]  /*67d0*/  F2FP.F16.E5M2.UNPACK_B R131, R160 ;  /* 0x000000a0ff83723e */ /* 0x000fe200020004ff */
[C---:B------:R-:W-:Y:S01]  /*67e0*/  FFMA R7, R81.reuse, R86, R7 ;  /* 0x0000005651077223 */ /* 0x040fe20000000007 */
[C---:B------:R-:W-:Y:S01]  /*67f0*/  FFMA R4, R81.reuse, R85, R4 ;  /* 0x0000005551047223 */ /* 0x040fe20000000004 */
[----:B------:R-:W-:Y:S01]  /*6800*/  F2FP.F16.E5M2.UNPACK_B R133, R160.H1 ;  /* 0x000000a0ff85723e */ /* 0x000fe200030004ff */
[----:B------:R-:W-:Y:S01]  /*6810*/  FFMA R5, R81, R88, R5 ;  /* 0x0000005851057223 */ /* 0x000fe20000000005 */
[----:B------:R-:W-:Y:S01]  /*6820*/  HADD2.F32 R132, -RZ, R131.H1_H1 ;  /* 0x30000083ff847230 */ /* 0x000fe20000004100 */
[----:B------:R-:W-:Y:S01]  /*6830*/  F2FP.SATFINITE.E5M2.F32.PACK_AB_MERGE_C R193, R7, R3, RZ ;  /* 0x0000000307c1723e */ /* 0x000fe200048060ff */
[C---:B------:R-:W-:Y:S01]  /*6840*/  FMUL R6, R78.reuse, R10 ;  /* 0x0000000a4e067220 */ /* 0x040fe20000400000 */
[C---:B------:R-:W-:Y:S01]  /*6850*/  FMUL R11, R78.reuse, R11 ;  /* 0x0000000b4e0b7220 */ /* 0x040fe20000400000 */
[----:B------:R-:W-:Y:S01]  /*6860*/  FMUL R10, R78, R14 ;  /* 0x0000000e4e0a7220 */ /* 0x000fe20000400000 */
[----:B------:R-:W-:Y:S01]  /*6870*/  F2FP.F16.E5M2.UNPACK_B R135, R161 ;  /* 0x000000a1ff87723e */ /* 0x000fe200020004ff */
[C---:B------:R-:W-:Y:S01]  /*6880*/  FFMA R6, R81.reuse, R87, R6 ;  /* 0x0000005751067223 */ /* 0x040fe20000000006 */
[----:B------:R-:W-:Y:S01]  /*6890*/  F2FP.SATFINITE.E5M2.F32.PACK_AB_MERGE_C R200, R2, R0, R193 ;  /* 0x0000000002c8723e */ /* 0x000fe200048060c1 */
[C---:B------:R-:W-:Y:S01]  /*68a0*/  FFMA R11, R81.reuse, R90, R11 ;  /* 0x0000005a510b7223 */ /* 0x040fe2000000000b */
[----:B------:R-:W-:Y:S01]  /*68b0*/  IADD3 R193, PT, PT, R186, R199, RZ ;  /* 0x000000c7bac17210 */ /* 0x000fe20007ffe0ff */
[C---:B------:R-:W-:Y:S01]  /*68c0*/  FFMA R8, R81.reuse, R89, R8 ;  /* 0x0000005951087223 */ /* 0x040fe20000000008 */
[C---:B------:R-:W-:Y:S01]  /*68d0*/  FFMA R9, R81.reuse, R92, R9 ;  /* 0x0000005c51097223 */ /* 0x040fe20000000009 */
[----:B------:R-:W-:Y:S01]  /*68e0*/  HADD2.F32 R95, -RZ, R97.H0_H0 ;  /* 0x20000061ff5f7230 */ /* 0x000fe20000004100 */
[----:B------:R-:W-:Y:S01]  /*68f0*/  IADD3 R194, PT, PT, R198, R193, RZ ;  /* 0x000000c1c6c27210 */ /* 0x000fe20007ffe0ff */
[----:B------:R-:W-:Y:S01]  /*6900*/  FFMA R10, R81, R91, R10 ;  /* 0x0000005b510a7223 */ /* 0x000fe2000000000a */
[----:B------:R-:W-:Y:S01]  /*6910*/  F2FP.SATFINITE.E5M2.F32.PACK_AB_MERGE_C R201, R11, R6, RZ ;  /* 0x000000060bc9723e */ /* 0x000fe200048060ff */
[----:B------:R-:W-:Y:S02]  /*6920*/  HADD2.F32 R136, -RZ, R135.H1_H1 ;  /* 0x30000087ff887230 */ /* 0x000fe40000004100 */
[C---:B------:R-:W-:Y:S01]  /*6930*/  FMUL R15, R78.reuse, R15 ;  /* 0x0000000f4e0f7220 */ /* 0x040fe20000400000 */
[----:B------:R-:W-:Y:S01]  /*6940*/  HADD2.F32 R98, -RZ, R97.H1_H1 ;  /* 0x30000061ff627230 */ /* 0x000fe20000004100 */
[----:B------:R-:W-:Y:S01]  /*6950*/  F2FP.SATFINITE.E5M2.F32.PACK_AB_MERGE_C R201, R5, R4, R201 ;  /* 0x0000000405c9723e */ /* 0x000fe200048060c9 */
[----:B------:R-:W-:Y:S02]  /*6960*/  HADD2.F32 R97, -RZ, R99.H0_H0 ;  /* 0x20000063ff617230 */ /* 0x000fe40000004100 */
[C---:B------:R-:W-:Y:S01]  /*6970*/  FFMA R15, R81.reuse, R94, R15 ;  /* 0x0000005e510f7223 */ /* 0x040fe2000000000f */
[C---:B------:R-:W-:Y:S01]  /*6980*/  FFMA R12, R81.reuse, R93, R12 ;  /* 0x0000005d510c7223 */ /* 0x040fe2000000000c */
[----:B------:R-:W-:Y:S01]  /*6990*/  FFMA R13, R81, R96, R13 ;  /* 0x00000060510d7223 */ /* 0x000fe2000000000d */
[C---:B------:R-:W-:Y:S01]  /*69a0*/  FMUL R14, R78.reuse, R18 ;  /* 0x000000124e0e7220 */ /* 0x040fe20000400000 */
[C---:B------:R-:W-:Y:S01]  /*69b0*/  FMUL R19, R78.reuse, R19 ;  /* 0x000000134e137220 */ /* 0x040fe20000400000 */
[--C-:B------:R-:W-:Y:S01]  /*69c0*/  HADD2.F32 R99, -RZ, R101.reuse.H0_H0 ;  /* 0x20000065ff637230 */ /* 0x100fe20000004100 */
[----:B------:R-:W-:Y:S01]  /*69d0*/  F2FP.SATFINITE.E5M2.F32.PACK_AB_MERGE_C R202, R15, R10, RZ ;  /* 0x0000000a0fca723e */ /* 0x000fe200048060ff */
[C---:B------:R-:W-:Y:S01]  /*69e0*/  FFMA R14, R81.reuse, R95, R14 ;  /* 0x0000005f510e7223 */ /* 0x040fe2000000000e */
[C---:B------:R-:W-:Y:S01]  /*69f0*/  FFMA R19, R81.reuse, R98, R19 ;  /* 0x0000006251137223 */ /* 0x040fe20000000013 */
[----:B------:R-:W-:Y:S01]  /*6a00*/  FFMA R16, R81, R97, R16 ;  /* 0x0000006151107223 */ /* 0x000fe20000000010 */
[----:B------:R-:W-:Y:S01]  /*6a10*/  F2FP.F16.E5M2.UNPACK_B R137, R161.H1 ;  /* 0x000000a1ff89723e */ /* 0x000fe200030004ff */
[----:B------:R-:W-:Y:S01]  /*6a20*/  HADD2.F32 R102, -RZ, R101.H1_H1 ;  /* 0x30000065ff667230 */ /* 0x000fe20000004100 */
[----:B------:R-:W-:Y:S01]  /*6a30*/  F2FP.SATFINITE.E5M2.F32.PACK_AB_MERGE_C R202, R9, R8, R202 ;  /* 0x0000000809ca723e */ /* 0x000fe200048060ca */
[----:B------:R-:W-:Y:S01]  /*6a40*/  FFMA R17, R81, R100, R17 ;  /* 0x0000006451117223 */ /* 0x000fe20000000011 */
[----:B------:R-:W-:Y:S01]  /*6a50*/  F2FP.SATFINITE.E5M2.F32.PACK_AB_MERGE_C R203, R19, R14, RZ ;  /* 0x0000000e13cb723e */ /* 0x000fe200048060ff */
[----:B------:R-:W-:Y:S02]  /*6a60*/  HADD2.F32 R101, -RZ, R103.H0_H0 ;  /* 0x20000067ff657230 */ /* 0x000fe40000004100 */
[C---:B------:R-:W-:Y:S01]  /*6a70*/  FMUL R18, R78.reuse, R22 ;  /* 0x000000164e127220 */ /* 0x040fe20000400000 */
[C---:B------:R-:W-:Y:S01]  /*6a80*/  FMUL R23, R78.reuse, R23 ;  /* 0x000000174e177220 */ /* 0x040fe20000400000 */
[--C-:B------:R-:W-:Y:S01]  /*6a90*/  HADD2.F32 R103, -RZ, R105.reuse.H0_H0 ;  /* 0x20000069ff677230 */ /* 0x100fe20000004100 */
[----:B------:R-:W-:Y:S01]  /*6aa0*/  F2FP.SATFINITE.E5M2.F32.PACK_AB_MERGE_C R203, R13, R12, R203 ;  /* 0x0000000c0dcb723e */ /* 0x000fe200048060cb */
[C---:B------:R-:W-:Y:S01]  /*6ab0*/  FFMA R18, R81.reuse, R99, R18 ;  /* 0x0000006351127223 */ /* 0x040fe20000000012 */
[C---:B------:R-:W-:Y:S01]  /*6ac0*/  FFMA R23, R81.reuse, R102, R23 ;  /* 0x0000006651177223 */ /* 0x040fe20000000017 */
[C---:B------:R-:W-:Y:S01]  /*6ad0*/  FFMA R20, R81.reuse, R101, R20 ;  /* 0x0000006551147223 */ /* 0x040fe20000000014 */
[----:B------:R-:W-:Y:S01]  /*6ae0*/  HADD2.F32 R106, -RZ, R105.H1_H1 ;  /* 0x30000069ff6a7230 */ /* 0x000fe20000004100 */
[----:B------:R1:W-:Y:S01]  /*6af0*/  STS.128 [R172+UR49+0x8200], R200 ;  /* 0x008200c8ac007988 */ /* 0x0003e20008000c31 */
        /* <DEDUP_REMOVED lines=10> */
[----:B------:R-:W-:Y:S01]  /*6ba0*/  F2FP.F16.E5M2.UNPACK_B R139, R162 ;  /* 0x000000a2ff8b723e */ /* 0x000fe200020004ff */
[----:B------:R-:W-:Y:S02]  /*6bb0*/  HADD2.F32 R110, -RZ, R109.H1_H1 ;  /* 0x3000006dff6e7230 */ /* 0x000fe40000004100 */
[----:B------:R-:W-:Y:S01]  /*6bc0*/  FFMA R25, R81, R108, R25 ;  /* 0x0000006c51197223 */ /* 0x000fe20000000019 */
[----:B------:R-:W-:Y:S01]  /*6bd0*/  F2FP.SATFINITE.E5M2.F32.PACK_AB_MERGE_C R209, R27, R22, RZ ;  /* 0x000000161bd1723e */ /* 0x000fe200048060ff */
[----:B------:R-:W-:Y:S02]  /*6be0*/  HADD2.F32 R109, -RZ, R111.H0_H0 ;  /* 0x2000006fff6d7230 */ /* 0x000fe40000004100 */
[C---:B------:R-:W-:Y:S01]  /*6bf0*/  FMUL R26, R78.reuse, R30 ;  /* 0x0000001e4e1a7220 */ /* 0x040fe20000400000 */
[----:B------:R-:W-:Y:S01]  /*6c00*/  HADD2.F32 R140, -RZ, R139.H1_H1 ;  /* 0x3000008bff8c7230 */ /* 0x000fe20000004100 */
[----:B------:R-:W-:Y:S01]  /*6c10*/  F2FP.SATFINITE.E5M2.F32.PACK_AB_MERGE_C R209, R21, R20, R209 ;  /* 0x0000001415d1723e */ /* 0x000fe200048060d1 */
[C---:B------:R-:W-:Y:S01]  /*6c20*/  FMUL R31, R78.reuse, R31 ;  /* 0x0000001f4e1f7220 */ /* 0x040fe20000400000 */
[--C-:B------:R-:W-:Y:S02]  /*6c30*/  HADD2.F32 R111, -RZ, R113.reuse.H0_H0 ;  /* 0x20000071ff6f7230 */ /* 0x100fe40000004100 */
[C---:B------:R-:W-:Y:S01]  /*6c40*/  FFMA R26, R81.reuse, R107, R26 ;  /* 0x0000006b511a7223 */ /* 0x040fe2000000001a */
[----:B------:R-:W-:Y:S02]  /*6c50*/  HADD2.F32 R114, -RZ, R113.H1_H1 ;  /* 0x30000071ff727230 */ /* 0x000fe40000004100 */
[C---:B------:R-:W-:Y:S01]  /*6c60*/  FFMA R31, R81.reuse, R110, R31 ;  /* 0x0000006e511f7223 */ /* 0x040fe2000000001f */
[C---:B------:R-:W-:Y:S01]  /*6c70*/  FFMA R28, R81.reuse, R109, R28 ;  /* 0x0000006d511c7223 */ /* 0x040fe2000000001c */
[----:B------:R-:W-:Y:S01]  /*6c80*/  F2FP.F16.E5M2.UNPACK_B R141, R162.H1 ;  /* 0x000000a2ff8d723e */ /* 0x000fe200030004ff */
[----:B------:R-:W-:Y:S01]  /*6c90*/  FFMA R29, R81, R112, R29 ;  /* 0x00000070511d7223 */ /* 0x000fe2000000001d */
[----:B------:R-:W-:Y:S01]  /*6ca0*/  HADD2.F32 R113, -RZ, R115.H0_H0 ;  /* 0x20000073ff717230 */ /* 0x000fe20000004100 */
[----:B------:R-:W-:Y:S01]  /*6cb0*/  F2FP.SATFINITE.E5M2.F32.PACK_AB_MERGE_C R210, R31, R26, RZ ;  /* 0x0000001a1fd2723e */ /* 0x000fe200048060ff */
        /* <DEDUP_REMOVED lines=8> */
[----:B------:R-:W-:Y:S01]  /*6d40*/  FFMA R33, R81, R116, R33 ;  /* 0x0000007451217223 */ /* 0x000fe20000000021 */
[----:B------:R-:W-:Y:S01]  /*6d50*/  HADD2.F32 R118, -RZ, R117.H1_H1 ;  /* 0x30000075ff767230 */ /* 0x000fe20000004100 */
        /* <DEDUP_REMOVED lines=8> */
[----:B------:R-:W-:Y:S01]  /*6de0*/  HADD2.F32 R122, -RZ, R121.H1_H1 ;  /* 0x30000079ff7a7230 */ /* 0x000fe20000004100 */
[----:B------:R1:W-:Y:S01]  /*6df0*/  STS.128 [R193+0x8010], R208 ;  /* 0x008010d0c1007388 */ /* 0x0003e20000000c00 */
[----:B------:R-:W-:Y:S02]  /*6e00*/  HADD2.F32 R121, -RZ, R123.H0_H0 ;  /* 0x2000007bff797230 */ /* 0x000fe40000004100 */
[C---:B------:R-:W-:Y:S01]  /*6e10*/  FFMA R39, R81.reuse, R118, R39 ;  /* 0x0000007651277223 */ /* 0x040fe20000000027 */
[C---:B------:R-:W-:Y:S01]  /*6e20*/  FFMA R36, R81.reuse, R117, R36 ;  /* 0x0000007551247223 */ /* 0x040fe20000000024 */
[----:B------:R-:W-:Y:S01]  /*6e30*/  F2FP.F16.E5M2.UNPACK_B R145, R163.H1 ;  /* 0x000000a3ff91723e */ /* 0x000fe200030004ff */
[----:B------:R-:W-:Y:S01]  /*6e40*/  FFMA R37, R81, R120, R37 ;  /* 0x0000007851257223 */ /* 0x000fe20000000025 */
[C---:B------:R-:W-:Y:S01]  /*6e50*/  FMUL R38, R78.reuse, R42 ;  /* 0x0000002a4e267220 */ /* 0x040fe20000400000 */
[----:B------:R-:W-:Y:S01]  /*6e60*/  F2FP.SATFINITE.E5M2.F32.PACK_AB_MERGE_C R212, R39, R34, RZ ;  /* 0x0000002227d4723e */ /* 0x000fe200048060ff */
[C---:B------:R-:W-:Y:S01]  /*6e70*/  FMUL R43, R78.reuse, R43 ;  /* 0x0000002b4e2b7220 */ /* 0x040fe20000400000 */
[--C-:B------:R-:W-:Y:S02]  /*6e80*/  HADD2.F32 R123, -RZ, R125.reuse.H0_H0 ;  /* 0x2000007dff7b7230 */ /* 0x100fe40000004100 */
[----:B------:R-:W-:Y:S01]  /*6e90*/  FFMA R38, R81, R119, R38 ;  /* 0x0000007751267223 */ /* 0x000fe20000000026 */
[----:B------:R-:W-:Y:S01]  /*6ea0*/  F2FP.SATFINITE.E5M2.F32.PACK_AB_MERGE_C R212, R33, R32, R212 ;  /* 0x0000002021d4723e */ /* 0x000fe200048060d4 */
[C---:B------:R-:W-:Y:S01]  /*6eb0*/  FFMA R43, R81.reuse, R122, R43 ;  /* 0x0000007a512b7223 */ /* 0x040fe2000000002b */
[----:B------:R-:W-:Y:S01]  /*6ec0*/  FFMA R40, R81, R121, R40 ;  /* 0x0000007951287223 */ /* 0x000fe20000000028 */
[----:B------:R-:W-:Y:S01]  /*6ed0*/  ISETP.NE.AND P0, PT, R189, RZ, PT ;  /* 0x000000ffbd00720c */ /* 0x000fe20003f05270 */
[----:B------:R-:W-:Y:S01]  /*6ee0*/  FFMA R41, R81, R124, R41 ;  /* 0x0000007c51297223 */ /* 0x000fe20000000029 */
[----:B------:R-:W-:Y:S01]  /*6ef0*/  HADD2.F32 R126, -RZ, R125.H1_H1 ;  /* 0x3000007dff7e7230 */ /* 0x000fe20000004100 */
[----:B------:R-:W-:Y:S01]  /*6f00*/  F2FP.SATFINITE.E5M2.F32.PACK_AB_MERGE_C R213, R43, R38, RZ ;  /* 0x000000262bd5723e */ /* 0x000fe200048060ff */
[----:B------:R-:W-:Y:S02]  /*6f10*/  HADD2.F32 R125, -RZ, R127.H0_H0 ;  /* 0x2000007fff7d7230 */ /* 0x000fe40000004100 */
[C---:B------:R-:W-:Y:S01]  /*6f20*/  FMUL R42, R78.reuse, R46 ;  /* 0x0000002e4e2a7220 */ /* 0x040fe20000400000 */
[----:B------:R-:W-:Y:S01]  /*6f30*/  FMUL R47, R78, R47 ;  /* 0x0000002f4e2f7220 */ /* 0x000fe20000400000 */
[--C-:B------:R-:W-:Y:S01]  /*6f40*/  HADD2.F32 R127, -RZ, R129.reuse.H0_H0 ;  /* 0x20000081ff7f7230 */ /* 0x100fe20000004100 */
[----:B------:R-:W-:Y:S01]  /*6f50*/  F2FP.SATFINITE.E5M2.F32.PACK_AB_MERGE_C R213, R37, R36, R213 ;  /* 0x0000002425d5723e */ /* 0x000fe200048060d5 */
[C---:B------:R-:W-:Y:S01]  /*6f60*/  FFMA R42, R81.reuse, R123, R42 ;  /* 0x0000007b512a7223 */ /* 0x040fe2000000002a */
[C---:B------:R-:W-:Y:S01]  /*6f70*/  FFMA R47, R81.reuse, R126, R47 ;  /* 0x0000007e512f7223 */ /* 0x040fe2000000002f */
[C---:B------:R-:W-:Y:S01]  /*6f80*/  FFMA R44, R81.reuse, R125, R44 ;  /* 0x0000007d512c7223 */ /* 0x040fe2000000002c */
[----:B------:R-:W-:Y:S01]  /*6f90*/  ISETP.NE.AND P6, PT, R204, RZ, PT ;  /* 0x000000ffcc00720c */ /* 0x000fe20003fc5270 */
[----:B------:R-:W-:Y:S01]  /*6fa0*/  FFMA R45, R81, R128, R45 ;  /* 0x00000080512d7223 */ /* 0x000fe2000000002d */
[----:B------:R-:W-:Y:S01]  /*6fb0*/  HADD2.F32 R130, -RZ, R129.H1_H1 ;  /* 0x30000081ff827230 */ /* 0x000fe20000004100 */
[----:B------:R-:W-:Y:S01]  /*6fc0*/  F2FP.SATFINITE.E5M2.F32.PACK_AB_MERGE_C R214, R47, R42, RZ ;  /* 0x0000002a2fd6723e */ /* 0x000fe200048060ff */
[----:B------:R-:W-:Y:S02]  /*6fd0*/  HADD2.F32 R129, -RZ, R131.H0_H0 ;  /* 0x20000083ff817230 */ /* 0x000fe40000004100 */
[C---:B------:R-:W-:Y:S01]  /*6fe0*/  FMUL R46, R78.reuse, R50 ;  /* 0x000000324e2e7220 */ /* 0x040fe20000400000 */
[C---:B------:R-:W-:Y:S01]  /*6ff0*/  FMUL R51, R78.reuse, R51 ;  /* 0x000000334e337220 */ /* 0x040fe20000400000 */
[--C-:B------:R-:W-:Y:S02]  /*7000*/  HADD2.F32 R131, -RZ, R133.reuse.H0_H0 ;  /* 0x20000085ff837230 */ /* 0x100fe40000004100 */
[C---:B------:R-:W-:Y:S01]  /*7010*/  FMUL R50, R78.reuse, R54 ;  /* 0x000000364e327220 */ /* 0x040fe20000400000 */
[C---:B------:R-:W-:Y:S01]  /*7020*/  FFMA R46, R81.reuse, R127, R46 ;  /* 0x0000007f512e7223 */ /* 0x040fe2000000002e */
[----:B------:R-:W-:Y:S02]  /*7030*/  HADD2.F32 R134, -RZ, R133.H1_H1 ;  /* 0x30000085ff867230 */ /* 0x000fe40000004100 */
[C---:B------:R-:W-:Y:S01]  /*7040*/  FFMA R51, R81.reuse, R130, R51 ;  /* 0x0000008251337223 */ /* 0x040fe20000000033 */
[----:B------:R-:W-:Y:S02]  /*7050*/  HADD2.F32 R133, -RZ, R135.H0_H0 ;  /* 0x20000087ff857230 */ /* 0x000fe40000004100 */
[C---:B------:R-:W-:Y:S01]  /*7060*/  FMUL R55, R78.reuse, R55 ;  /* 0x000000374e377220 */ /* 0x040fe20000400000 */
[C---:B------:R-:W-:Y:S01]  /*7070*/  FFMA R48, R81.reuse, R129, R48 ;  /* 0x0000008151307223 */ /* 0x040fe20000000030 */
[C---:B------:R-:W-:Y:S01]  /*7080*/  FFMA R49, R81.reuse, R132, R49 ;  /* 0x0000008451317223 */ /* 0x040fe20000000031 */
[--C-:B------:R-:W-:Y:S02]  /*7090*/  HADD2.F32 R135, -RZ, R137.reuse.H0_H0 ;  /* 0x20000089ff877230 */ /* 0x100fe40000004100 */
[C---:B------:R-:W-:Y:S01]  /*70a0*/  FFMA R50, R81.reuse, R131, R50 ;  /* 0x0000008351327223 */ /* 0x040fe20000000032 */
[----:B------:R-:W-:Y:S02]  /*70b0*/  HADD2.F32 R138, -RZ, R137.H1_H1 ;  /* 0x30000089ff8a7230 */ /* 0x000fe40000004100 */
[C---:B------:R-:W-:Y:S01]  /*70c0*/  FMUL R54, R78.reuse, R58 ;  /* 0x0000003a4e367220 */ /* 0x040fe20000400000 */
[----:B------:R-:W-:Y:S02]  /*70d0*/  HADD2.F32 R137, -RZ, R139.H0_H0 ;  /* 0x2000008bff897230 */ /* 0x000fe40000004100 */
[C---:B------:R-:W-:Y:S01]  /*70e0*/  FFMA R55, R81.reuse, R134, R55 ;  /* 0x0000008651377223 */ /* 0x040fe20000000037 */
        /* <DEDUP_REMOVED lines=16> */
[----:B------:R-:W-:Y:S01]  /*71f0*/  FFMA R63, R81, R142, R63 ;  /* 0x0000008e513f7223 */ /* 0x000fe2000000003f */
[----:B------:R-:W-:Y:S01]  /*7200*/  FMUL R67, R78, R67 ;  /* 0x000000434e437220 */ /* 0x000fe20000400000 */
[----:B------:R-:W-:Y:S01]  /*7210*/  F2FP.SATFINITE.E5M2.F32.PACK_AB_MERGE_C R215, R51, R46, RZ ;  /* 0x0000002e33d7723e */ /* 0x000fe200048060ff */
[C---:B------:R-:W-:Y:S01]  /*7220*/  FFMA R60, R81.reuse, R141, R60 ;  /* 0x0000008d513c7223 */ /* 0x040fe2000000003c */
[C---:B------:R-:W-:Y:S01]  /*7230*/  FFMA R61, R81.reuse, R144, R61 ;  /* 0x00000090513d7223 */ /* 0x040fe2000000003d */
[C---:B------:R-:W-:Y:S01]  /*7240*/  FFMA R62, R81.reuse, R143, R62 ;  /* 0x0000008f513e7223 */ /* 0x040fe2000000003e */
[----:B------:R-:W-:Y:S01]  /*7250*/  FFMA R67, R81, R146, R67 ;  /* 0x0000009251437223 */ /* 0x000fe20000000043 */
[----:B------:R-:W-:Y:S02]  /*7260*/  F2FP.SATFINITE.E5M2.F32.PACK_AB_MERGE_C R214, R41, R40, R214 ;  /* 0x0000002829d6723e */ /* 0x000fe400048060d6 */
[----:B------:R-:W-:Y:S02]  /*7270*/  F2FP.SATFINITE.E5M2.F32.PACK_AB_MERGE_C R215, R45, R44, R215 ;  /* 0x0000002c2dd7723e */ /* 0x000fe400048060d7 */
[----:B------:R-:W-:Y:S02]  /*7280*/  F2FP.SATFINITE.E5M2.F32.PACK_AB_MERGE_C R216, R55, R50, RZ ;  /* 0x0000003237d8723e */ /* 0x000fe400048060ff */
[----:B------:R-:W-:Y:S01]  /*7290*/  F2FP.SATFINITE.E5M2.F32.PACK_AB_MERGE_C R217, R59, R54, RZ ;  /* 0x000000363bd9723e */ /* 0x000fe200048060ff */
[----:B------:R1:W-:Y:S01]  /*72a0*/  STS.128 [R195+0x8020], R212 ;  /* 0x008020d4c3007388 */ /* 0x0003e20000000c00 */
[----:B------:R-:W-:Y:S02]  /*72b0*/  F2FP.SATFINITE.E5M2.F32.PACK_AB_MERGE_C R218, R63, R58, RZ ;  /* 0x0000003a3fda723e */ /* 0x000fe400048060ff */
[----:B------:R-:W-:Y:S02]  /*72c0*/  F2FP.SATFINITE.E5M2.F32.PACK_AB_MERGE_C R219, R67, R62, RZ ;  /* 0x0000003e43db723e */ /* 0x000fe400048060ff */
[----:B------:R-:W-:Y:S02]  /*72d0*/  F2FP.SATFINITE.E5M2.F32.PACK_AB_MERGE_C R216, R49, R48, R216 ;  /* 0x0000003031d8723e */ /* 0x000fe400048060d8 */
[----:B------:R-:W-:Y:S02]  /*72e0*/  F2FP.SATFINITE.E5M2.F32.PACK_AB_MERGE_C R217, R53, R52, R217 ;  /* 0x0000003435d9723e */ /* 0x000fe400048060d9 */
[----:B------:R-:W-:Y:S02]  /*72f0*/  F2FP.SATFINITE.E5M2.F32.PACK_AB_MERGE_C R218, R57, R56, R218 ;  /* 0x0000003839da723e */ /* 0x000fe400048060da */
[----:B------:R-:W-:Y:S02]  /*7300*/  F2FP.SATFINITE.E5M2.F32.PACK_AB_MERGE_C R219, R61, R60, R219 ;  /* 0x0000003c3ddb723e */ /* 0x000fe400048060db */
[----:B------:R-:W-:Y:S02]  /*7310*/  LEA R206, R181, UR49, 0x3 ;  /* 0x00000031b5ce7c11 */ /* 0x000fe4000f8e18ff */
[----:B------:R-:W-:Y:S01]  /*7320*/  @P6 SHF.L.U32 R207, R180, 0x1f, RZ ;  /* 0x0000001fb4cf6819 */ /* 0x000fe200000006ff */
[----:B------:R1:W-:Y:S01]  /*7330*/  STS.128 [R194+0x8010], R216 ;  /* 0x008010d8c2007388 */ /* 0x0003e20000000c00 */
[----:B------:R-:W-:Y:S01]  /*7340*/  @!PT LDS RZ, [RZ] ;  /* 0x00000000fffff984 */ /* 0x000fe20000000800 */
[----:B------:R-:W-:Y:S01]  /*7350*/  @!PT LDS RZ, [RZ] ;  /* 0x00000000fffff984 */ /* 0x000fe20000000800 */
[----:B------:R-:W-:Y:S01]  /*7360*/  @!PT LDS RZ, [RZ] ;  /* 0x00000000fffff984 */ /* 0x000fe20000000800 */
[----:B------:R-:W-:Y:S01]  /*7370*/  @!PT LDS RZ, [RZ] ;  /* 0x00000000fffff984 */ /* 0x000fe20000000800 */
[----:B------:R2:W-:Y:S07]  /*7380*/  MEMBAR.ALL.CTA ;  /* 0x0000000000007992 */ /* 0x0005ee0000008000 */
[----:B--2---:R-:W2:Y:S02]  /*7390*/  FENCE.VIEW.ASYNC.S ;  /* 0x00000000000073c6 */ /* 0x004ea40000000000 */
[----:B--2---:R-:W-:Y:S06]  /*73a0*/  BAR.SYNC.DEFER_BLOCKING 0x1, 0x80 ;  /* 0x0042000000007b1d */ /* 0x004fec0000010000 */
[----:B------:R-:W-:Y:S05]  /*73b0*/  @P0 BRA `(.L_x_117) ;  /* 0x0000000000280947 */ /* 0x000fea0003800000 */
[----:B------:R-:W-:Y:S02]  /*73c0*/  UIADD3 UR4, UPT, UPT, UR49, 0x8200, URZ ;  /* 0x0000820031047890 */ /* 0x000fe4000fffe0ff */
[----:B------:R-:W-:Y:S01]  /*73d0*/  UIADD3 UR6, UP0, UPT, UR52, 0x680, URZ ;  /* 0x0000068034067890 */ /* 0x000fe2000ff1e0ff */
[----:B------:R-:W-:Y:S03]  /*73e0*/  UMOV UR43, UR36 ;  /* 0x00000024002b7c82 */ /* 0x000fe60008000000 */
[----:B------:R-:W-:Y:S01]  /*73f0*/  MOV R188, UR4 ;  /* 0x0000000400bc7c02 */ /* 0x000fe20008000f00 */
[----:B------:R-:W-:Y:S03]  /*7400*/  UIADD3.X UR7, UPT, UPT, URZ, UR53, URZ, UP0, !UPT ;  /* 0x00000035ff077290 */ /* 0x000fe600087fe4ff */
[----:B------:R-:W-:Y:S11]  /*7410*/  R2UR UR40, R188 ;  /* 0x00000000bc2872ca */ /* 0x000ff600000e0000 */
[----:B------:R-:W-:Y:S02]  /*7420*/  @!UPT UIADD3 URZ, UPT, UPT, URZ, URZ, URZ ;  /* 0x000000fffffff290 */ /* 0x000fe4000fffe0ff */
[----:B------:R2:W-:Y:S01]  /*7430*/  UTMASTG.3D [UR40], [UR6] ;  /* 0x00000028060073b5 */ /* 0x0005e20008010000 */
[----:B------:R0:W-:Y:S01]  /*7440*/  UTMACMDFLUSH ;  /* 0x00000000000079b7 */ /* 0x0001e20000000000 */
[----:B--2---:R-:W-:Y:S04]  /*7450*/  DEPBAR.LE SB0, 0x1 ;  /* 0x000080400000791a */ /* 0x004fe80000000000 */
.L_x_117:
[----:B------:R-:W-:Y:S05]  /*7460*/  BSYNC.RECONVERGENT B0 ;  /* 0x0000000000007941 */ /* 0x000fea0003800200 */
.L_x_116:
[----:B------:R-:W-:Y:S06]  /*7470*/  BAR.SYNC.DEFER_BLOCKING 0x1, 0x80 ;  /* 0x0042000000007b1d */ /* 0x000fec0000010000 */
[----:B------:R-:W2:Y:S01]  /*7480*/  @P6 SYNCS.PHASECHK.TRANS64.TRYWAIT P0, [R206+URZ+0x50], R207 ;  /* 0x000050cfce0065a7 */ /* 0x000ea200080011ff */
[----:B------:R-:W-:Y:S01]  /*7490*/  BSSY B1, `(.L_x_118) ;  /* 0x0000023000017945 */ /* 0x000fe20003800000 */
[----:B--2---:R-:W-:Y:S03]  /*74a0*/  @P6 SEL R196, RZ, 0x1, !P0 ;  /* 0x00000001ffc46807 */ /* 0x004fe60004000000 */
[----:B------:R-:W-:Y:S05]  /*74b0*/  @!P6 BRA `(.L_x_119) ;  /* 0x000000000080e947 */ /* 0x000fea0003800000 */
[----:B------:R-:W-:Y:S01]  /*74c0*/  ISETP.NE.AND P1, PT, R197, RZ, PT ;  /* 0x000000ffc500720c */ /* 0x000fe20003f25270 */
[----:B------:R-:W-:Y:S01]  /*74d0*/  BSSY B0, `(.L_x_120) ;  /* 0x000000a000007945 */ /* 0x000fe20003800000 */
[----:B------:R-:W-:Y:S11]  /*74e0*/  ISETP.NE.AND P0, PT, R196, RZ, PT ;  /* 0x000000ffc400720c */ /* 0x000ff60003f05270 */
[----:B------:R-:W-:Y:S04]  /*74f0*/  @P1 IMAD R0, R181, 0x2000, R186 ;  /* 0x00002000b5001824 */ /* 0x000fe800078e02ba */
[C---:B------:R-:W-:Y:S01]  /*7500*/  @P1 IMAD.IADD R5, R0.reuse, 0x1, R199 ;  /* 0x0000000100051824 */ /* 0x040fe200078e02c7 */
[----:B------:R-:W-:Y:S03]  /*7510*/  @P1 IADD3 R4, PT, PT, R0, R205, RZ ;  /* 0x000000cd00041210 */ /* 0x000fe60007ffe0ff */
[----:B------:R-:W-:Y:S01]  /*7520*/  @P1 IMAD.IADD R2, R198, 0x1, R5 ;  /* 0x00000001c6021824 */ /* 0x000fe200078e0205 */
[----:B------:R-:W-:Y:S06]  /*7530*/  @P0 BRA `(.L_x_121) ;  /* 0x00000000000c0947 */ /* 0x000fec0003800000 */
[----:B------:R-:W-:Y:S04]  /*7540*/  SHF.L.U32 R3, R180, 0x1f, RZ ;  /* 0x0000001fb4037819 */ /* 0x000fe800000006ff */
[----:B------:R-:W2:Y:S02]  /*7550*/  SYNCS.PHASECHK.TRANS64.TRYWAIT P0, [R206+URZ+0x50], R3 ;  /* 0x00005003ce0075a7 */ /* 0x000ea400080011ff */
[----:B--2---:R-:W-:Y:S05]  /*7560*/  @!P0 BRA `(.L_x_122) ;  /* 0x0000004c00308947 */ /* 0x004fea0003800000 */
.L_x_121:
[----:B------:R-:W-:Y:S05]  /*7570*/  BSYNC B0 ;  /* 0x0000000000007941 */ /* 0x000fea0003800000 */
.L_x_120:
[----:B------:R-:W-:Y:S01]  /*7580*/  ISETP.NE.AND P0, PT, R197, RZ, PT ;  /* 0x000000ffc500720c */ /* 0x000fe20003f05270 */
[----:B--2---:R-:W-:Y:S02]  /*7590*/  VIADD R206, R206, 0x70 ;  /* 0x00000070cece7836 */ /* 0x004fe40000000000 */
[----:B------:R-:W-:Y:S02]  /*75a0*/  IMAD.U32 R3, RZ, RZ, UR37 ;  /* 0x00000025ff037e24 */ /* 0x000fe4000f8e00ff */
[----:B------:R-:W-:Y:S03]  /*75b0*/  VIADD R181, R181, 0x1 ;  /* 0x00000001b5b57836 */ /* 0x000fe60000000000 */
[----:B------:R-:W-:Y:S05]  /*75c0*/  PRMT R3, R3, 0x654, R206 ;  /* 0x0000065403037816 */ /* 0x000fea00000000ce */
[----:B------:R2:W3:Y:S04]  /*75d0*/  @P0 LDS.128 R148, [R0] ;  /* 0x0000000000940984 */ /* 0x0004e80000000c00 */
[----:B------:R2:W4:Y:S04]  /*75e0*/  @P0 LDS.128 R156, [R4+0x20] ;  /* 0x00002000049c0984 */ /* 0x0005280000000c00 */
        /* <DEDUP_REMOVED lines=9> */
[----:B------:R-:W-:Y:S01]  /*7680*/  SEL R181, R181, RZ, P0 ;  /* 0x000000ffb5b57207 */ /* 0x000fe20000000000 */
[----:B-----5:R5:W-:Y:S02]  /*7690*/  SYNCS.ARRIVE.TRANS64.RED.A1T0 RZ, [R3+URZ], RZ ;  /* 0x000000ff03ff79a7 */ /* 0x020be400081004ff */
[----:B-----5:R-:W-:Y:S04]  /*76a0*/  SEL R3, RZ, 0x1, P0 ;  /* 0x00000001ff037807 */ /* 0x020fe80000000000 */
[----:B--234-:R-:W-:Y:S02]  /*76b0*/  LOP3.LUT R180, R180, R3, RZ, 0x3c, !PT ;  /* 0x00000003b4b47212 */ /* 0x01cfe400078e3cff */
.L_x_119:
[----:B------:R-:W-:Y:S05]  /*76c0*/  BSYNC B1 ;  /* 0x0000000000017941 */ /* 0x000fea0003800000 */
.L_x_118:
[----:B------:R-:W-:Y:S01]  /*76d0*/  VIADD R0, R80, 0x40 ;  /* 0x0000004050007836 */ /* 0x000fe20000000000 */
[----:B------:R-:W-:Y:S04]  /*76e0*/  BSSY.RECONVERGENT B6, `(.L_x_123) ;  /* 0x0000015000067945 */ /* 0x000fe80003800200 */
[----:B------:R-:W-:Y:S04]  /*76f0*/  SHF.R.U32.HI R0, RZ, 0x15, R0 ;  /* 0x00000015ff007819 */ /* 0x000fe80000011600 */
[----:B------:R-:W-:Y:S11]  /*7700*/  LOP3.LUT P0, RZ, R0, 0x3, R173, 0x48, !PT ;  /* 0x0000000300ff7812 */ /* 0x000ff600078048ad */
[----:B------:R-:W-:Y:S02]  /*7710*/  @!UPT UIADD3 URZ, UPT, UPT, URZ, URZ, URZ ;  /* 0x000000fffffff290 */ /* 0x000fe4000fffe0ff */
[----:B------:R-:W-:Y:S05]  /*7720*/  @!P0 BRA `(.L_x_124) ;  /* 0x0000000000408947 */ /* 0x000fea0003800000 */
[----:B------:R-:W2:Y:S01]  /*7730*/  LDCU.64 UR8, c[0x4][0x78] ;  /* 0x01000f00ff0877ac */ /* 0x000ea20008000a00 */
[----:B------:R-:W-:Y:S01]  /*7740*/  MOV R3, 0x0 ;  /* 0x0000000000037802 */ /* 0x000fe20000000f00 */
[----:B------:R-:W-:Y:S02]  /*7750*/  HFMA2 R12, -RZ, RZ, 0, 5.9604644775390625e-08 ;  /* 0x00000001ff0c7431 */ /* 0x000fe400000001ff */
[----:B------:R-:W-:Y:S02]  /*7760*/  IMAD.MOV.U32 R8, RZ, RZ, 0x192 ;  /* 0x00000192ff087424 */ /* 0x000fe400078e00ff */
[----:B------:R-:W-:Y:S01]  /*7770*/  IMAD.MOV.U32 R13, RZ, RZ, RZ ;  /* 0x000000ffff0d7224 */ /* 0x000fe200078e00ff */
[----:B------:R-:W3:Y:S01]  /*7780*/  LDCU.64 UR6, c[0x4][0x80] ;  /* 0x01001000ff0677ac */ /* 0x000ee20008000a00 */
[----:B------:R-:W4:Y:S01]  /*7790*/  LDC.64 R2, c[0x4][R3] ;  /* 0x0100000003027b82 */ /* 0x000f220000000a00 */
[----:B------:R-:W5:Y:S01]  /*77a0*/  LDCU.64 UR4, c[0x4][0x18] ;  /* 0x01000300ff0477ac */ /* 0x000f620008000a00 */
[----:B--2---:R-:W-:Y:S01]  /*77b0*/  MOV R5, UR9 ;  /* 0x0000000900057c02 */ /* 0x004fe20008000f00 */
[----:B------:R-:W-:Y:S01]  /*77c0*/  IMAD.U32 R4, RZ, RZ, UR8 ;  /* 0x00000008ff047e24 */ /* 0x000fe2000f8e00ff */
[----:B---3--:R-:W-:Y:S01]  /*77d0*/  MOV R7, UR7 ;  /* 0x0000000700077c02 */ /* 0x008fe20008000f00 */
[----:B------:R-:W-:Y:S01]  /*77e0*/  IMAD.U32 R6, RZ, RZ, UR6 ;  /* 0x00000006ff067e24 */ /* 0x000fe2000f8e00ff */
[----:B-----5:R-:W-:Y:S01]  /*77f0*/  MOV R11, UR5 ;  /* 0x00000005000b7c02 */ /* 0x020fe20008000f00 */
[----:B------:R-:W-:Y:S02]  /*7800*/  IMAD.U32 R10, RZ, RZ, UR4 ;  /* 0x00000004ff0a7e24 */ /* 0x000fe4000f8e00ff */
[----:B------:R-:W-:Y:S07]  /*7810*/  LEPC R20, `(.L_x_124) ;  /* 0x000000001014794e */ /* 0x000fee0000000000 */
[----:B-1--4-:R-:W-:Y:S05]  /*7820*/  CALL.ABS.NOINC R2 ;  /* 0x0000000002007343 */ /* 0x012fea0003c00000 */
.L_x_124:
[----:B------:R-:W-:Y:S05]  /*7830*/  BSYNC.RECONVERGENT B6 ;  /* 0x0000000000067941 */ /* 0x000fea0003800200 */
.L_x_123:
[----:B------:R-:W-:Y:S01]  /*7840*/  F2FP.F16.E5M2.UNPACK_B R4, R149 ;  /* 0x00000095ff04723e */ /* 0x000fe200020004ff */
[----:B------:R-:W-:Y:S05]  /*7850*/  WARPSYNC.ALL ;  /* 0x0000000000007948 */ /* 0x000fea0003800000 */
[----:B------:R-:W-:Y:S01]  /*7860*/  R2UR UR4, R80 ;  /* 0x00000000500472ca */ /* 0x000fe200000e0000 */
[--C-:B------:R-:W-:Y:S01]  /*7870*/  HADD2.F32 R88, -RZ, R4.reuse.H0_H0 ;  /* 0x20000004ff587230 */ /* 0x100fe20000004100 */
[-C--:B------:R-:W-:Y:S01]  /*7880*/  F2FP.F16.E5M2.UNPACK_B R0, R148.reuse ;  /* 0x00000094ff00723e */ /* 0x080fe200020004ff */
[----:B------:R-:W-:Y:S01]  /*7890*/  HADD2.F32 R83, -RZ, R4.H1_H1 ;  /* 0x30000004ff537230 */ /* 0x000fe20000004100 */
[----:B------:R-:W-:Y:S01]  /*78a0*/  F2FP.F16.E5M2.UNPACK_B R4, R151 ;  /* 0x00000097ff04723e */ /* 0x000fe200020004ff */
[----:B------:R-:W-:Y:S01]  /*78b0*/  BSSY.RECONVERGENT B0, `(.L_x_125) ;  /* 0x0000116000007945 */ /* 0x000fe20003800200 */
[----:B------:R-:W-:Y:S01]  /*78c0*/  F2FP.F16.E5M2.UNPACK_B R3, R148.H1 ;  /* 0x00000094ff03723e */ /* 0x000fe200030004ff */
[--C-:B------:R-:W-:Y:S01]  /*78d0*/  HADD2.F32 R2, -RZ, R0.reuse.H0_H0 ;  /* 0x20000000ff027230 */ /* 0x100fe20000004100 */
[----:B-1----:R-:W-:Y:S01]  /*78e0*/  F2FP.F16.E5M2.UNPACK_B R135, R162 ;  /* 0x000000a2ff87723e */ /* 0x002fe200020004ff */
[----:B------:R-:W-:Y:S01]  /*78f0*/  HADD2.F32 R82, -RZ, R0.H1_H1 ;  /* 0x30000000ff527230 */ /* 0x000fe20000004100 */
[----:B------:R-:W-:Y:S01]  /*7900*/  F2FP.F16.E5M2.UNPACK_B R0, R149.H1 ;  /* 0x00000095ff00723e */ /* 0x000fe200030004ff */
[--C-:B------:R-:W-:Y:S01]  /*7910*/  HADD2.F32 R84, -RZ, R3.reuse.H0_H0 ;  /* 0x20000003ff547230 */ /* 0x100fe20000004100 */
[----:B------:R-:W-:Y:S01]  /*7920*/  F2FP.F16.E5M2.UNPACK_B R125, R159.H1 ;  /* 0x0000009fff7d723e */ /* 0x000fe200030004ff */
[----:B------:R-:W-:Y:S01]  /*7930*/  HADD2.F32 R86, -RZ, R3.H1_H1 ;  /* 0x30000003ff567230 */ /* 0x000fe20000004100 */
[-C--:B------:R-:W-:Y:S01]  /*7940*/  F2FP.F16.E5M2.UNPACK_B R3, R150.reuse ;  /* 0x00000096ff03723e */ /* 0x080fe200020004ff */
[--C-:B------:R-:W-:Y:S01]  /*7950*/  HADD2.F32 R90, -RZ, R0.reuse.H0_H0 ;  /* 0x20000000ff5a7230 */ /* 0x100fe20000004100 */
[----:B------:R-:W-:Y:S01]  /*7960*/  ISETP.NE.AND P0, PT, R189, RZ, PT ;  /* 0x000000ffbd00720c */ /* 0x000fe20003f05270 */
[----:B------:R-:W-:Y:S01]  /*7970*/  HADD2.F32 R85, -RZ, R0.H1_H1 ;  /* 0x30000000ff557230 */ /* 0x000fe20000004100 */
[----:B------:R-:W-:Y:S01]  /*7980*/  F2FP.F16.E5M2.UNPACK_B R0, R150.H1 ;  /* 0x00000096ff00723e */ /* 0x000fe200030004ff */
[--C-:B------:R-:W-:Y:S01]  /*7990*/  HADD2.F32 R92, -RZ, R3.reuse.H0_H0 ;  /* 0x20000003ff5c7230 */ /* 0x100fe20000004100 */
[----:B------:R-:W-:Y:S01]  /*79a0*/  ISETP.NE.AND P6, PT, R204, RZ, PT ;  /* 0x000000ffcc00720c */ /* 0x000fe20003fc5270 */
[----:B------:R-:W-:Y:S01]  /*79b0*/  HADD2.F32 R87, -RZ, R3.H1_H1 ;  /* 0x30000003ff577230 */ /* 0x000fe20000004100 */
[----:B------:R-:W-:Y:S01]  /*79c0*/  F2FP.F16.E5M2.UNPACK_B R3, R151.H1 ;  /* 0x00000097ff03723e */ /* 0x000fe200030004ff */
[--C-:B------:R-:W-:Y:S02]  /*79d0*/  HADD2.F32 R94, -RZ, R0.reuse.H0_H0 ;  /* 0x20000000ff5e7230 */ /* 0x100fe40000004100 */
[----:B------:R-:W-:Y:S01]  /*79e0*/  HADD2.F32 R89, -RZ, R0.H1_H1 ;  /* 0x30000000ff597230 */ /* 0x000fe20000004100 */
[-C--:B------:R-:W-:Y:S01]  /*79f0*/  F2FP.F16.E5M2.UNPACK_B R0, R152.reuse ;  /* 0x00000098ff00723e */ /* 0x080fe200020004ff */
[--C-:B------:R-:W-:Y:S02]  /*7a00*/  HADD2.F32 R96, -RZ, R4.reuse.H0_H0 ;  /* 0x20000004ff607230 */ /* 0x100fe40000004100 */
[----:B------:R-:W-:Y:S01]  /*7a10*/  HADD2.F32 R91, -RZ, R4.H1_H1 ;  /* 0x30000004ff5b7230 */ /* 0x000fe20000004100 */
[-C--:B------:R-:W-:Y:S01]  /*7a20*/  F2FP.F16.E5M2.UNPACK_B R4, R153.reuse ;  /* 0x00000099ff04723e */ /* 0x080fe200020004ff */
[--C-:B------:R-:W-:Y:S02]  /*7a30*/  HADD2.F32 R100, -RZ, R0.reuse.H0_H0 ;  /* 0x20000000ff647230 */ /* 0x100fe40000004100 */
[----:B------:R-:W-:Y:S01]  /*7a40*/  HADD2.F32 R95, -RZ, R0.H1_H1 ;  /* 0x30000000ff5f7230 */ /* 0x000fe20000004100 */
[----:B------:R-:W-:Y:S01]  /*7a50*/  F2FP.F16.E5M2.UNPACK_B R0, R153.H1 ;  /* 0x00000099ff00723e */ /* 0x000fe200030004ff */
[--C-:B------:R-:W-:Y:S02]  /*7a60*/  HADD2.F32 R98, -RZ, R3.reuse.H0_H0 ;  /* 0x20000003ff627230 */ /* 0x100fe40000004100 */
[----:B------:R-:W-:Y:S01]  /*7a70*/  HADD2.F32 R93, -RZ, R3.H1_H1 ;  /* 0x30000003ff5d7230 */ /* 0x000fe20000004100 */
[----:B------:R-:W-:Y:S01]  /*7a80*/  F2FP.F16.E5M2.UNPACK_B R3, R152.H1 ;  /* 0x00000098ff03723e */ /* 0x000fe200030004ff */
[--C-:B------:R-:W-:Y:S02]  /*7a90*/  HADD2.F32 R106, -RZ, R0.reuse.H0_H0 ;  /* 0x20000000ff6a7230 */ /* 0x100fe40000004100 */
[----:B------:R-:W-:Y:S01]  /*7aa0*/  HADD2.F32 R101, -RZ, R0.H1_H1 ;  /* 0x30000000ff657230 */ /* 0x000fe20000004100 */
[-C--:B------:R-:W-:Y:S01]  /*7ab0*/  F2FP.F16.E5M2.UNPACK_B R0, R154.reuse.H1 ;  /* 0x0000009aff00723e */ /* 0x080fe200030004ff */
[--C-:B------:R-:W-:Y:S02]  /*7ac0*/  HADD2.F32 R104, -RZ, R4.reuse.H0_H0 ;  /* 0x20000004ff687230 */ /* 0x100fe40000004100 */
[----:B------:R-:W-:Y:S01]  /*7ad0*/  HADD2.F32 R99, -RZ, R4.H1_H1 ;  /* 0x30000004ff637230 */ /* 0x000fe20000004100 */
[----:B------:R-:W-:Y:S01]  /*7ae0*/  F2FP.F16.E5M2.UNPACK_B R4, R155 ;  /* 0x0000009bff04723e */ /* 0x000fe200020004ff */
[--C-:B------:R-:W-:Y:S02]  /*7af0*/  HADD2.F32 R102, -RZ, R3.reuse.H0_H0 ;  /* 0x20000003ff667230 */ /* 0x100fe40000004100 */
[----:B------:R-:W-:Y:S01]  /*7b00*/  HADD2.F32 R97, -RZ, R3.H1_H1 ;  /* 0x30000003ff617230 */ /* 0x000fe20000004100 */
[----:B------:R-:W-:Y:S01]  /*7b10*/  F2FP.F16.E5M2.UNPACK_B R3, R154 ;  /* 0x0000009aff03723e */ /* 0x000fe200020004ff */
[--C-:B------:R-:W-:Y:S02]  /*7b20*/  HADD2.F32 R110, -RZ, R0.reuse.H0_H0 ;  /* 0x20000000ff6e7230 */ /* 0x100fe40000004100 */
[----:B------:R-:W-:Y:S01]  /*7b30*/  HADD2.F32 R105, -RZ, R0.H1_H1 ;  /* 0x30000000ff697230 */ /* 0x000fe20000004100 */
[-C--:B------:R-:W-:Y:S01]  /*7b40*/  F2FP.F16.E5M2.UNPACK_B R0, R156.reuse ;  /* 0x0000009cff00723e */ /* 0x080fe200020004ff */
[--C-:B------:R-:W-:Y:S02]  /*7b50*/  HADD2.F32 R112, -RZ, R4.reuse.H0_H0 ;  /* 0x20000004ff707230 */ /* 0x100fe40000004100 */
[----:B------:R-:W-:Y:S01]  /*7b60*/  HADD2.F32 R107, -RZ, R4.H1_H1 ;  /* 0x30000004ff6b7230 */ /* 0x000fe20000004100 */
[----:B------:R-:W-:Y:S01]  /*7b70*/  F2FP.F16.E5M2.UNPACK_B R4, R157 ;  /* 0x0000009dff04723e */ /* 0x000fe200020004ff */
[--C-:B------:R-:W-:Y:S02]  /*7b80*/  HADD2.F32 R108, -RZ, R3.reuse.H0_H0 ;  /* 0x20000003ff6c7230 */ /* 0x100fe40000004100 */
[----:B------:R-:W-:Y:S01]  /*7b90*/  HADD2.F32 R103, -RZ, R3.H1_H1 ;  /* 0x30000003ff677230 */ /* 0x000fe20000004100 */
[----:B------:R-:W-:Y:S01]  /*7ba0*/  F2FP.F16.E5M2.UNPACK_B R3, R155.H1 ;  /* 0x0000009bff03723e */ /* 0x000fe200030004ff */
[--C-:B------:R-:W-:Y:S02]  /*7bb0*/  HADD2.F32 R116, -RZ, R0.reuse.H0_H0 ;  /* 0x20000000ff747230 */ /* 0x100fe40000004100 */
[----:B------:R-:W-:Y:S01]  /*7bc0*/  HADD2.F32 R111, -RZ, R0.H1_H1 ;  /* 0x30000000ff6f7230 */ /* 0x000fe20000004100 */
[----:B------:R-:W-:Y:S01]  /*7bd0*/  F2FP.F16.E5M2.UNPACK_B R0, R156.H1 ;  /* 0x0000009cff00723e */ /* 0x000fe200030004ff */
[--C-:B------:R-:W-:Y:S02]  /*7be0*/  HADD2.F32 R120, -RZ, R4.reuse.H0_H0 ;  /* 0x20000004ff787230 */ /* 0x100fe40000004100 */
[----:B------:R-:W-:Y:S02]  /*7bf0*/  HADD2.F32 R115, -RZ, R4.H1_H1 ;  /* 0x30000004ff737230 */ /* 0x000fe40000004100 */
[--C-:B------:R-:W-:Y:S01]  /*7c00*/  HADD2.F32 R114, -RZ, R3.reuse.H0_H0 ;  /* 0x20000003ff727230 */ /* 0x100fe20000004100 */
[----:B------:R-:W1:Y:S01]  /*7c10*/  LDTM.x64 R4, tmem[UR4+0x40] ;  /* 0x00004004000479ee */ /* 0x000e620008340000 */
[----:B------:R-:W-:Y:S01]  /*7c20*/  HADD2.F32 R109, -RZ, R3.H1_H1 ;  /* 0x30000003ff6d7230 */ /* 0x000fe20000004100 */
[----:B------:R-:W-:Y:S01]  /*7c30*/  F2FP.F16.E5M2.UNPACK_B R3, R157.H1 ;  /* 0x0000009dff03723e */ /* 0x000fe200030004ff */
        /* <DEDUP_REMOVED lines=14> */
[----:B------:R-:W-:Y:S01]  /*7d20*/  F2FP.F16.E5M2.UNPACK_B R0, R160.H1 ;  /* 0x000000a0ff00723e */ /* 0x000fe200030004ff */
[--C-:B------:R-:W-:Y:S02]  /*7d30*/  HADD2.F32 R132, -RZ, R3.reuse.H0_H0 ;  /* 0x20000003ff847230 */ /* 0x100fe40000004100 */
[C---:B-1----:R-:W-:Y:S01]  /*7d40*/  FMUL R7, R78.reuse, R7 ;  /* 0x000000074e077220 */ /* 0x042fe20000400000 */
        /* <DEDUP_REMOVED lines=10> */
[C---:B------:R-:W-:Y:S01]  /*7df0*/  FMUL R0, R78.reuse, R4 ;  /* 0x000000044e007220 */ /* 0x040fe20000400000 */
[--C-:B------:R-:W-:Y:S01]  /*7e00*/  HADD2.F32 R140, -RZ, R135.reuse.H0_H0 ;  /* 0x20000087ff8c7230 */ /* 0x100fe20000004100 */
[----:B------:R-:W-:Y:S01]  /*7e10*/  F2FP.F16.E5M2.UNPACK_B R4, R163 ;  /* 0x000000a3ff04723e */ /* 0x000fe200020004ff */
[----:B------:R-:W-:Y:S02]  /*7e20*/  HADD2.F32 R135, -RZ, R135.H1_H1 ;  /* 0x30000087ff877230 */ /* 0x000fe40000004100 */
[C---:B------:R-:W-:Y:S01]  /*7e30*/  FFMA R0, R81.reuse, R2, R0 ;  /* 0x0000000251007223 */ /* 0x040fe20000000000 */
[C---:B------:R-:W-:Y:S01]  /*7e40*/  FMUL R2, R78.reuse, R5 ;  /* 0x000000054e027220 */ /* 0x040fe20000400000 */
[--C-:B------:R-:W-:Y:S01]  /*7e50*/  HADD2.F32 R142, -RZ, R3.reuse.H0_H0 ;  /* 0x20000003ff8e7230 */ /* 0x100fe20000004100 */
[----:B------:R-:W-:Y:S01]  /*7e60*/  F2FP.F16.E5M2.UNPACK_B R5, R163.H1 ;  /* 0x000000a3ff05723e */ /* 0x000fe200030004ff */
[----:B------:R-:W-:Y:S02]  /*7e70*/  HADD2.F32 R137, -RZ, R3.H1_H1 ;  /* 0x30000003ff897230 */ /* 0x000fe40000004100 */
[C---:B------:R-:W-:Y:S01]  /*7e80*/  FFMA R2, R81.reuse, R82, R2 ;  /* 0x0000005251027223 */ /* 0x040fe20000000002 */
[--C-:B------:R-:W-:Y:S02]  /*7e90*/  HADD2.F32 R82, -RZ, R4.reuse.H0_H0 ;  /* 0x20000004ff527230 */ /* 0x100fe40000004100 */
[C---:B------:R-:W-:Y:S01]  /*7ea0*/  FMUL R3, R78.reuse, R6 ;  /* 0x000000064e037220 */ /* 0x040fe20000400000 */
[----:B------:R-:W-:Y:S02]  /*7eb0*/  HADD2.F32 R139, -RZ, R4.H1_H1 ;  /* 0x30000004ff8b7230 */ /* 0x000fe40000004100 */
[C---:B------:R-:W-:Y:S01]  /*7ec0*/  FMUL R4, R78.reuse, R9 ;  /* 0x000000094e047220 */ /* 0x040fe20000400000 */
[--C-:B------:R-:W-:Y:S02]  /*7ed0*/  HADD2.F32 R141, -RZ, R5.reuse.H1_H1 ;  /* 0x30000005ff8d7230 */ /* 0x100fe40000004100 */
[C---:B------:R-:W-:Y:S01]  /*7ee0*/  FFMA R3, R81.reuse, R84, R3 ;  /* 0x0000005451037223 */ /* 0x040fe20000000003 */
[----:B------:R-:W-:Y:S01]  /*7ef0*/  FFMA R7, R81, R86, R7 ;  /* 0x0000005651077223 */ /* 0x000fe20000000007 */
[----:B------:R-:W-:Y:S02]  /*7f00*/  HADD2.F32 R84, -RZ, R5.H0_H0 ;  /* 0x20000005ff547230 */ /* 0x000fe40000004100 */
[C---:B------:R-:W-:Y:S01]  /*7f10*/  FMUL R5, R78.reuse, R10 ;  /* 0x0000000a4e057220 */ /* 0x040fe20000400000 */
[C---:B------:R-:W-:Y:S01]  /*7f20*/  FMUL R6, R78.reuse, R11 ;  /* 0x0000000b4e067220 */ /* 0x040fe20000400000 */
[C---:B------:R-:W-:Y:S01]  /*7f30*/  FMUL R11, R78.reuse, R16 ;  /* 0x000000104e0b7220 */ /* 0x040fe20000400000 */
[----:B------:R-:W-:Y:S01]  /*7f40*/  F2FP.SATFINITE.E5M2.F32.PACK_AB_MERGE_C R143, R7, R3, RZ ;  /* 0x00000003078f723e */ /* 0x000fe200048060ff */
[C---:B------:R-:W-:Y:S01]  /*7f50*/  FMUL R3, R78.reuse, R8 ;  /* 0x000000084e037220 */ /* 0x040fe20000400000 */
[C---:B------:R-:W-:Y:S01]  /*7f60*/  FMUL R7, R78.reuse, R12 ;  /* 0x0000000c4e077220 */ /* 0x040fe20000400000 */
[C---:B------:R-:W-:Y:S01]  /*7f70*/  FMUL R8, R78.reuse, R13 ;  /* 0x0000000d4e087220 */ /* 0x040fe20000400000 */
[C---:B------:R-:W-:Y:S01]  /*7f80*/  FMUL R12, R78.reuse, R17 ;  /* 0x000000114e0c7220 */ /* 0x040fe20000400000 */
[C---:B------:R-:W-:Y:S01]  /*7f90*/  FFMA R3, R81.reuse, R88, R3 ;  /* 0x0000005851037223 */ /* 0x040fe20000000003 */
[C---:B------:R-:W-:Y:S01]  /*7fa0*/  FFMA R4, R81.reuse, R83, R4 ;  /* 0x0000005351047223 */ /* 0x040fe20000000004 */
[C---:B------:R-:W-:Y:S01]  /*7fb0*/  FFMA R5, R81.reuse, R90, R5 ;  /* 0x0000005a51057223 */ /* 0x040fe20000000005 */
[C---:B------:R-:W-:Y:S01]  /*7fc0*/  FFMA R6, R81.reuse, R85, R6 ;  /* 0x0000005551067223 */ /* 0x040fe20000000006 */
[C---:B------:R-:W-:Y:S01]  /*7fd0*/  FFMA R7, R81.reuse, R92, R7 ;  /* 0x0000005c51077223 */ /* 0x040fe20000000007 */
[C---:B------:R-:W-:Y:S01]  /*7fe0*/  FFMA R8, R81.reuse, R87, R8 ;  /* 0x0000005751087223 */ /* 0x040fe20000000008 */
[C---:B------:R-:W-:Y:S01]  /*7ff0*/  FMUL R16, R78.reuse, R21 ;  /* 0x000000154e107220 */ /* 0x040fe20000400000 */
[----:B------:R-:W-:Y:S01]  /*8000*/  FMUL R9, R78, R14 ;  /* 0x0000000e4e097220 */ /* 0x000fe20000400000 */
[----:B------:R-:W-:Y:S01]  /*8010*/  F2FP.SATFINITE.E5M2.F32.PACK_AB_MERGE_C R5, R6, R5, RZ ;  /* 0x000000050605723e */ /* 0x000fe200048060ff */
[C---:B------:R-:W-:Y:S01]  /*8020*/  FMUL R10, R78.reuse, R15 ;  /* 0x0000000f4e0a7220 */ /* 0x040fe20000400000 */
[C---:B------:R-:W-:Y:S01]  /*8030*/  FMUL R15, R78.reuse, R20 ;  /* 0x000000144e0f7220 */ /* 0x040fe20000400000 */
[C---:B------:R-:W-:Y:S01]  /*8040*/  FFMA R9, R81.reuse, R94, R9 ;  /* 0x0000005e51097223 */ /* 0x040fe20000000009 */
[C---:B------:R-:W-:Y:S01]  /*8050*/  FMUL R20, R78.reuse, R25 ;  /* 0x000000194e147220 */ /* 0x040fe20000400000 */
[C---:B------:R-:W-:Y:S01]  /*8060*/  FFMA R10, R81.reuse, R89, R10 ;  /* 0x00000059510a7223 */ /* 0x040fe2000000000a */
[C---:B------:R-:W-:Y:S01]  /*8070*/  FFMA R11, R81.reuse, R96, R11 ;  /* 0x00000060510b7223 */ /* 0x040fe2000000000b */
[C---:B------:R-:W-:Y:S01]  /*8080*/  FFMA R12, R81.reuse, R91, R12 ;  /* 0x0000005b510c7223 */ /* 0x040fe2000000000c */
[C---:B------:R-:W-:Y:S01]  /*8090*/  FMUL R13, R78.reuse, R18 ;  /* 0x000000124e0d7220 */ /* 0x040fe20000400000 */
[----:B------:R-:W-:Y:S01]  /*80a0*/  FMUL R14, R78, R19 ;  /* 0x000000134e0e7220 */ /* 0x000fe20000400000 */
[----:B------:R-:W-:Y:S01]  /*80b0*/  F2FP.SATFINITE.E5M2.F32.PACK_AB_MERGE_C R9, R10, R9, RZ ;  /* 0x000000090a09723e */ /* 0x000fe200048060ff */
[C---:B------:R-:W-:Y:S01]  /*80c0*/  FMUL R19, R78.reuse, R24 ;  /* 0x000000184e137220 */ /* 0x040fe20000400000 */
        /* <DEDUP_REMOVED lines=17> */
[----:B------:R-:W-:Y:S01]  /*81e0*/  FMUL R27, R78, R32 ;  /* 0x000000204e1b7220 */ /* 0x000fe20000400000 */
[C---:B------:R-:W-:Y:S01]  /*81f0*/  FFMA R21, R81.reuse, R106, R21 ;  /* 0x0000006a51157223 */ /* 0x040fe20000000015 */
[C---:B------:R-:W-:Y:S01]  /*8200*/  FFMA R22, R81.reuse, R101, R22 ;  /* 0x0000006551167223 */ /* 0x040fe20000000016 */
[----:B------:R-:W-:Y:S01]  /*8210*/  F2FP.SATFINITE.E5M2.F32.PACK_AB_MERGE_C R16, R16, R15, R17 ;  /* 0x0000000f1010723e */ /* 0x000fe20004806011 */
[C---:B------:R-:W-:Y:S01]  /*8220*/  FFMA R23, R81.reuse, R108, R23 ;  /* 0x0000006c51177223 */ /* 0x040fe20000000017 */
[C---:B------:R-:W-:Y:S01]  /*8230*/  FFMA R24, R81.reuse, R103, R24 ;  /* 0x0000006751187223 */ /* 0x040fe20000000018 */
[----:B------:R-:W-:Y:S01]  /*8240*/  FMUL R32, R78, R37 ;  /* 0x000000254e207220 */ /* 0x000fe20000400000 */
[----:B------:R-:W-:Y:S01]  /*8250*/  F2FP.SATFINITE.E5M2.F32.PACK_AB_MERGE_C R21, R22, R21, RZ ;  /* 0x000000151615723e */ /* 0x000fe200048060ff */
[C---:B------:R-:W-:Y:S01]  /*8260*/  FMUL R25, R78.reuse, R30 ;  /* 0x0000001e4e197220 */ /* 0x040fe20000400000 */
[C---:B------:R-:W-:Y:S01]  /*8270*/  FMUL R26, R78.reuse, R31 ;  /* 0x0000001f4e1a7220 */ /* 0x040fe20000400000 */
[----:B------:R-:W-:Y:S01]  /*8280*/  FMUL R31, R78, R36 ;  /* 0x000000244e1f7220 */ /* 0x000fe20000400000 */
[----:B------:R-:W-:Y:S01]  /*8290*/  F2FP.SATFINITE.E5M2.F32.PACK_AB_MERGE_C R17, R20, R19, R21 ;  /* 0x000000131411723e */ /* 0x000fe20004806015 */
        /* <DEDUP_REMOVED lines=8> */
[----:B------:R-:W-:Y:S01]  /*8320*/  FMUL R35, R78, R40 ;  /* 0x000000284e237220 */ /* 0x000fe20000400000 */
[C---:B------:R-:W-:Y:S01]  /*8330*/  FFMA R29, R81.reuse, R114, R29 ;  /* 0x00000072511d7223 */ /* 0x040fe2000000001d */
[----:B------:R-:W-:Y:S01]  /*8340*/  F2FP.SATFINITE.E5M2.F32.PACK_AB_MERGE_C R18, R24, R23, R18 ;  /* 0x000000171812723e */ /* 0x000fe20004806012 */
        /* <DEDUP_REMOVED lines=22> */
[C---:B------:R-:W-:Y:S01]  /*84b0*/  FMUL R41, R78.reuse, R46 ;  /* 0x0000002e4e297220 */ /* 0x040fe20000400000 */
[C---:B------:R-:W-:Y:S01]  /*84c0*/  FMUL R42, R78.reuse, R47 ;  /* 0x0000002f4e2a7220 */ /* 0x040fe20000400000 */
[C---:B------:R-:W-:Y:S01]  /*84d0*/  FFMA R40, R81.reuse, R119, R40 ;  /* 0x0000007751287223 */ /* 0x040fe20000000028 */
[--C-:B------:R-:W-:Y:S02]  /*84e0*/  HADD2.F32 R130, -RZ, R125.reuse.H0_H0 ;  /* 0x2000007dff827230 */ /* 0x100fe40000004100 */
[C---:B------:R-:W-:Y:S01]  /*84f0*/  FFMA R41, R81.reuse, R126, R41 ;  /* 0x0000007e51297223 */ /* 0x040fe20000000029 */
[----:B------:R-:W-:Y:S02]  /*8500*/  HADD2.F32 R125, -RZ, R125.H1_H1 ;  /* 0x3000007dff7d7230 */ /* 0x000fe40000004100 */
[C---:B------:R-:W-:Y:S01]  /*8510*/  FMUL R45, R78.reuse, R50 ;  /* 0x000000324e2d7220 */ /* 0x040fe20000400000 */
[C---:B------:R-:W-:Y:S01]  /*8520*/  FFMA R42, R81.reuse, R121, R42 ;  /* 0x00000079512a7223 */ /* 0x040fe2000000002a */
[C---:B------:R-:W-:Y:S01]  /*8530*/  FMUL R46, R78.reuse, R51 ;  /* 0x000000334e2e7220 */ /* 0x040fe20000400000 */
[C---:B------:R-:W-:Y:S01]  /*8540*/  FFMA R43, R81.reuse, R128, R43 ;  /* 0x00000080512b7223 */ /* 0x040fe2000000002b */
[C---:B------:R-:W-:Y:S01]  /*8550*/  FMUL R47, R78.reuse, R52 ;  /* 0x000000344e2f7220 */ /* 0x040fe20000400000 */
        /* <DEDUP_REMOVED lines=10> */
[C---:B------:R-:W-:Y:S01]  /*8600*/  FFMA R45, R81.reuse, R130, R45 ;  /* 0x00000082512d7223 */ /* 0x040fe2000000002d */
[C---:B------:R-:W-:Y:S01]  /*8610*/  FMUL R59, R78.reuse, R64 ;  /* 0x000000404e3b7220 */ /* 0x040fe20000400000 */
[C---:B------:R-:W-:Y:S01]  /*8620*/  FMUL R60, R78.reuse, R65 ;  /* 0x000000414e3c7220 */ /* 0x040fe20000400000 */
[C---:B------:R-:W-:Y:S01]  /*8630*/  FMUL R61, R78.reuse, R66 ;  /* 0x000000424e3d7220 */ /* 0x040fe20000400000 */
[----:B------:R-:W-:Y:S01]  /*8640*/  FMUL R62, R78, R67 ;  /* 0x000000434e3e7220 */ /* 0x000fe20000400000 */
[C---:B------:R-:W-:Y:S01]  /*8650*/  FFMA R46, R81.reuse, R125, R46 ;  /* 0x0000007d512e7223 */ /* 0x040fe2000000002e */
[----:B------:R-:W-:Y:S01]  /*8660*/  F2FP.SATFINITE.E5M2.F32.PACK_AB_MERGE_C R64, R2, R0, R143 ;  /* 0x000000000240723e */ /* 0x000fe2000480608f */
[C---:B------:R-:W-:Y:S01]  /*8670*/  FFMA R47, R81.reuse, R132, R47 ;  /* 0x00000084512f7223 */ /* 0x040fe2000000002f */
[----:B------:R-:W-:Y:S01]  /*8680*/  F2FP.SATFINITE.E5M2.F32.PACK_AB_MERGE_C R65, R4, R3, R5 ;  /* 0x000000030441723e */ /* 0x000fe20004806005 */
[C---:B------:R-:W-:Y:S01]  /*8690*/  FFMA R48, R81.reuse, R127, R48 ;  /* 0x0000007f51307223 */ /* 0x040fe20000000030 */
[----:B------:R-:W-:Y:S01]  /*86a0*/  F2FP.SATFINITE.E5M2.F32.PACK_AB_MERGE_C R66, R8, R7, R9 ;  /* 0x000000070842723e */ /* 0x000fe20004806009 */
[C---:B------:R-:W-:Y:S01]  /*86b0*/  FFMA R49, R81.reuse, R134, R49 ;  /* 0x0000008651317223 */ /* 0x040fe20000000031 */
[----:B------:R-:W-:Y:S01]  /*86c0*/  F2FP.SATFINITE.E5M2.F32.PACK_AB_MERGE_C R67, R12, R11, R13 ;  /* 0x0000000b0c43723e */ /* 0x000fe2000480600d */
[----:B------:R-:W-:Y:S01]  /*86d0*/  FMUL R53, R78, R58 ;  /* 0x0000003a4e357220 */ /* 0x000fe20000400000 */
[C---:B------:R-:W-:Y:S01]  /*86e0*/  FFMA R50, R81.reuse, R129, R50 ;  /* 0x0000008151327223 */ /* 0x040fe20000000032 */
[C---:B------:R-:W-:Y:S01]  /*86f0*/  FFMA R51, R81.reuse, R136, R51 ;  /* 0x0000008851337223 */ /* 0x040fe20000000033 */
[C---:B------:R-:W-:Y:S01]  /*8700*/  FFMA R52, R81.reuse, R131, R52 ;  /* 0x0000008351347223 */ /* 0x040fe20000000034 */
[----:B------:R1:W-:Y:S01]  /*8710*/  STS.128 [R172+UR49+0xa200], R64 ;  /* 0x00a20040ac007988 */ /* 0x0003e20008000c31 */
[C---:B------:R-:W-:Y:S01]  /*8720*/  FFMA R53, R81.reuse, R138, R53 ;  /* 0x0000008a51357223 */ /* 0x040fe20000000035 */
[----:B------:R-:W-:Y:S01]  /*8730*/  F2FP.SATFINITE.E5M2.F32.PACK_AB_MERGE_C R37, R38, R37, RZ ;  /* 0x000000252625723e */ /* 0x000fe200048060ff */
[C---:B------:R-:W-:Y:S01]  /*8740*/  FFMA R54, R81.reuse, R133, R54 ;  /* 0x0000008551367223 */ /* 0x040fe20000000036 */
[----:B------:R-:W-:Y:S01]  /*8750*/  FMUL R58, R78, R63 ;  /* 0x0000003f4e3a7220 */ /* 0x000fe20000400000 */
[C---:B------:R-:W-:Y:S01]  /*8760*/  FFMA R55, R81.reuse, R140, R55 ;  /* 0x0000008c51377223 */ /* 0x040fe20000000037 */
[C---:B------:R-:W-:Y:S01]  /*8770*/  FFMA R56, R81.reuse, R135, R56 ;  /* 0x0000008751387223 */ /* 0x040fe20000000038 */
[C---:B------:R-:W-:Y:S01]  /*8780*/  FFMA R57, R81.reuse, R142, R57 ;  /* 0x0000008e51397223 */ /* 0x040fe20000000039 */
[----:B------:R1:W-:Y:S01]  /*8790*/  STS.128 [R193+0xa010], R16 ;  /* 0x00a01010c1007388 */ /* 0x0003e20000000c00 */
[----:B------:R-:W-:Y:S01]  /*87a0*/  F2FP.SATFINITE.E5M2.F32.PACK_AB_MERGE_C R33, R36, R35, R37 ;  /* 0x000000232421723e */ /* 0x000fe20004806025 */
[C---:B------:R-:W-:Y:S01]  /*87b0*/  FFMA R58, R81.reuse, R137, R58 ;  /* 0x00000089513a7223 */ /* 0x040fe2000000003a */
[----:B------:R-:W-:Y:S01]  /*87c0*/  F2FP.SATFINITE.E5M2.F32.PACK_AB_MERGE_C R34, R42, R41, RZ ;  /* 0x000000292a22723e */ /* 0x000fe200048060ff */
[C---:B------:R-:W-:Y:S01]  /*87d0*/  FFMA R59, R81.reuse, R82, R59 ;  /* 0x00000052513b7223 */ /* 0x040fe2000000003b */
[----:B------:R-:W-:Y:S01]  /*87e0*/  F2FP.SATFINITE.E5M2.F32.PACK_AB_MERGE_C R35, R46, R45, RZ ;  /* 0x0000002d2e23723e */ /* 0x000fe200048060ff */
        /* <DEDUP_REMOVED lines=25> */
[----:B------:R-:W-:Y:S02]  /*8980*/  UIADD3 UR8, UP0, UPT, UR52, 0x680, URZ ;  /* 0x0000068034087890 */ /* 0x000fe4000ff1e0ff */
[----:B------:R-:W-:Y:S02]  /*8990*/  UIADD3 UR5, UPT, UPT, UR41, 0x40, URZ ;  /* 0x0000004029057890 */ /* 0x000fe4000fffe0ff */
[----:B------:R-:W-:Y:S02]  /*89a0*/  UIADD3 UR4, UPT, UPT, UR49, 0xa200, URZ ;  /* 0x0000a20031047890 */ /* 0x000fe4000fffe0ff */
[----:B------:R-:W-:Y:S01]  /*89b0*/  UIADD3.X UR9, UPT, UPT, URZ, UR53, URZ, UP0, !UPT ;  /* 0x00000035ff097290 */ /* 0x000fe200087fe4ff */
[----:B------:R-:W-:Y:S01]  /*89c0*/  UMOV UR6, UR42 ;  /* 0x0000002a00067c82 */ /* 0x000fe20008000000 */
[----:B------:R-:W-:Y:S07]  /*89d0*/  UMOV UR7, UR36 ;  /* 0x0000002400077c82 */ /* 0x000fee0008000000 */
[----:B------:R2:W-:Y:S01]  /*89e0*/  UTMASTG.3D [UR4], [UR8] ;  /* 0x00000004080073b5 */ /* 0x0005e20008010000 */
[----:B------:R0:W-:Y:S01]  /*89f0*/  UTMACMDFLUSH ;  /* 0x00000000000079b7 */ /* 0x0001e20000000000 */
[----:B--2---:R-:W-:Y:S04]  /*8a00*/  DEPBAR.LE SB0, 0x1 ;  /* 0x000080400000791a */ /* 0x004fe80000000000 */
.L_x_126:
[----:B------:R-:W-:Y:S05]  /*8a10*/  BSYNC.RECONVERGENT B0 ;  /* 0x0000000000007941 */ /* 0x000fea0003800200 */
.L_x_125:
        /* <DEDUP_REMOVED lines=16> */
.L_x_130:
[----:B------:R-:W-:Y:S05]  /*8b20*/  BSYNC B0 ;  /* 0x0000000000007941 */ /* 0x000fea0003800000 */
.L_x_129:
        /* <DEDUP_REMOVED lines=20> */
.L_x_128:
[----:B------:R-:W-:Y:S05]  /*8c70*/  BSYNC B1 ;  /* 0x0000000000017941 */ /* 0x000fea0003800000 */
.L_x_127:
[----:B--2---:R-:W-:Y:S01]  /*8c80*/  VIADD R0, R80, 0x80 ;  /* 0x0000008050007836 */ /* 0x004fe20000000000 */
        /* <DEDUP_REMOVED lines=10> */
[----:B------:R-:W5:Y:S01]  /*8d30*/  LDCU.64 UR6, c[0x4][0x80] ;  /* 0x01001000ff0677ac */ /* 0x000f620008000a00 */
[----:B------:R-:W1:Y:S01]  /*8d40*/  LDC.64 R2, c[0x4][R3] ;  /* 0x0100000003027b82 */ /* 0x000e620000000a00 */
[----:B------:R-:W3:Y:S01]  /*8d50*/  LDCU.64 UR4, c[0x4][0x18] ;  /* 0x01000300ff0477ac */ /* 0x000ee20008000a00 */
[----:B--2---:R-:W-:Y:S01]  /*8d60*/  MOV R5, UR9 ;  /* 0x0000000900057c02 */ /* 0x004fe20008000f00 */
[----:B------:R-:W-:Y:S01]  /*8d70*/  IMAD.U32 R4, RZ, RZ, UR8 ;  /* 0x00000008ff047e24 */ /* 0x000fe2000f8e00ff */
[----:B-----5:R-:W-:Y:S01]  /*8d80*/  MOV R7, UR7 ;  /* 0x0000000700077c02 */ /* 0x020fe20008000f00 */
[----:B------:R-:W-:Y:S01]  /*8d90*/  IMAD.U32 R6, RZ, RZ, UR6 ;  /* 0x00000006ff067e24 */ /* 0x000fe2000f8e00ff */
[----:B---3--:R-:W-:Y:S01]  /*8da0*/  MOV R11, UR5 ;  /* 0x00000005000b7c02 */ /* 0x008fe20008000f00 */
[----:B------:R-:W-:Y:S02]  /*8db0*/  IMAD.U32 R10, RZ, RZ, UR4 ;  /* 0x00000004ff0a7e24 */ /* 0x000fe4000f8e00ff */
[----:B------:R-:W-:Y:S07]  /*8dc0*/  LEPC R20, `(.L_x_133) ;  /* 0x000000001014794e */ /* 0x000fee0000000000 */
[----:B-1--4-:R-:W-:Y:S05]  /*8dd0*/  CALL.ABS.NOINC R2 ;  /* 0x0000000002007343 */ /* 0x012fea0003c00000 */
.L_x_133:
[----:B------:R-:W-:Y:S05]  /*8de0*/  BSYNC.RECONVERGENT B6 ;  /* 0x0000000000067941 */ /* 0x000fea0003800200 */
.L_x_132:
[----:B---3--:R-:W-:Y:S01]  /*8df0*/  F2FP.F16.E5M2.UNPACK_B R4, R149 ;  /* 0x00000095ff04723e */ /* 0x008fe200020004ff */
        /* <DEDUP_REMOVED lines=13> */
[----:B----4-:R-:W-:Y:S01]  /*8ed0*/  F2FP.F16.E5M2.UNPACK_B R125, R159.H1 ;  /* 0x0000009fff7d723e */ /* 0x010fe200030004ff */
        /* <DEDUP_REMOVED lines=262> */
[----:B------:R-:W-:Y:S02]  /*9f40*/  UIADD3 UR8, UP0, UPT, UR52, 0x680, URZ ;  /* 0x0000068034087890 */ /* 0x000fe4000ff1e0ff */
[----:B------:R-:W-:Y:S02]  /*9f50*/  UIADD3 UR5, UPT, UPT, UR41, 0x80, URZ ;  /* 0x0000008029057890 */ /* 0x000fe4000fffe0ff */
[----:B------:R-:W-:Y:S01]  /*9f60*/  MOV R188, UR10 ;  /* 0x0000000a00bc7c02 */ /* 0x000fe20008000f00 */
[----:B------:R-:W-:Y:S01]  /*9f70*/  UIADD3.X UR9, UPT, UPT, URZ, UR53, URZ, UP0, !UPT ;  /* 0x00000035ff097290 */ /* 0x000fe200087fe4ff */
[----:B------:R-:W-:Y:S02]  /*9f80*/  UMOV UR6, UR42 ;  /* 0x0000002a00067c82 */ /* 0x000fe40008000000 */
[----:B------:R-:W-:Y:S01]  /*9f90*/  R2UR UR4, R188 ;  /* 0x00000000bc0472ca */ /* 0x000fe200000e0000 */
[----:B------:R-:W-:Y:S11]  /*9fa0*/  UMOV UR7, UR36 ;  /* 0x0000002400077c82 */ /* 0x000ff60008000000 */
[----:B------:R-:W-:Y:S01]  /*9fb0*/  @!UPT UIADD3 URZ, UPT, UPT, URZ, URZ, URZ ;  /* 0x000000fffffff290 */ /* 0x000fe2000fffe0ff */
[----:B------:R2:W-:Y:S01]  /*9fc0*/  UTMASTG.3D [UR4], [UR8] ;  /* 0x00000004080073b5 */ /* 0x0005e20008010000 */
[----:B------:R0:W-:Y:S01]  /*9fd0*/  UTMACMDFLUSH ;  /* 0x00000000000079b7 */ /* 0x0001e20000000000 */
[----:B--2---:R-:W-:Y:S04]  /*9fe0*/  DEPBAR.LE SB0, 0x1 ;  /* 0x000080400000791a */ /* 0x004fe80000000000 */
.L_x_135:
[----:B------:R-:W-:Y:S05]  /*9ff0*/  BSYNC.RECONVERGENT B0 ;  /* 0x0000000000007941 */ /* 0x000fea0003800200 */
.L_x_134:
        /* <DEDUP_REMOVED lines=16> */
.L_x_139:
[----:B------:R-:W-:Y:S05]  /*a100*/  BSYNC B0 ;  /* 0x0000000000007941 */ /* 0x000fea0003800000 */
.L_x_138:
        /* <DEDUP_REMOVED lines=20> */
.L_x_137:
[----:B------:R-:W-:Y:S05]  /*a250*/  BSYNC B1 ;  /* 0x0000000000017941 */ /* 0x000fea0003800000 */
.L_x_136:
[----:B--2---:R-:W-:Y:S05]  /*a260*/  VIADD R0, R80, 0xc0 ;  /* 0x000000c050007836 */ /* 0x004fea0000000000 */
        /* <DEDUP_REMOVED lines=20> */
.L_x_141:
[----:B------:R-:W-:Y:S01]  /*a3b0*/  ISETP.NE.AND P0, PT, R189, RZ, PT ;  /* 0x000000ffbd00720c */ /* 0x000fe20003f05270 */
[----:B------:R-:W-:Y:S05]  /*a3c0*/  WARPSYNC.ALL ;  /* 0x0000000000007948 */ /* 0x000fea0003800000 */
[----:B------:R-:W-:Y:S01]  /*a3d0*/  R2UR UR4, R80 ;  /* 0x00000000500472ca */ /* 0x000fe200000e0000 */
[----:B------:R-:W-:Y:S01]  /*a3e0*/  BSSY.RECONVERGENT B0, `(.L_x_142) ;  /* 0x000011c000007945 */ /* 0x000fe20003800200 */
[----:B---3--:R-:W-:Y:S02]  /*a3f0*/  F2FP.F16.E5M2.UNPACK_B R11, R149 ;  /* 0x00000095ff0b723e */ /* 0x008fe400020004ff */
[----:B------:R-:W-:Y:S02]  /*a400*/  F2FP.F16.E5M2.UNPACK_B R10, R150 ;  /* 0x00000096ff0a723e */ /* 0x000fe400020004ff */
[----:B------:R-:W-:Y:S01]  /*a410*/  F2FP.F16.E5M2.UNPACK_B R9, R151 ;  /* 0x00000097ff09723e */ /* 0x000fe200020004ff */
[--C-:B------:R-:W-:Y:S01]  /*a420*/  HADD2.F32 R83, -RZ, R11.reuse.H0_H0 ;  /* 0x2000000bff537230 */ /* 0x100fe20000004100 */
[----:B----4-:R-:W-:Y:S01]  /*a430*/  F2FP.F16.E5M2.UNPACK_B R8, R152 ;  /* 0x00000098ff08723e */ /* 0x010fe200020004ff */
[----:B------:R-:W-:Y:S01]  /*a440*/  HADD2.F32 R84, -RZ, R11.H1_H1 ;  /* 0x3000000bff547230 */ /* 0x000fe20000004100 */
[----:B------:R-:W-:Y:S01]  /*a450*/  F2FP.F16.E5M2.UNPACK_B R7, R153 ;  /* 0x00000099ff07723e */ /* 0x000fe200020004ff */
[--C-:B------:R-:W-:Y:S01]  /*a460*/  HADD2.F32 R87, -RZ, R10.reuse.H0_H0 ;  /* 0x2000000aff577230 */ /* 0x100fe20000004100 */
[----:B------:R-:W-:Y:S01]  /*a470*/  F2FP.F16.E5M2.UNPACK_B R6, R154 ;  /* 0x0000009aff06723e */ /* 0x000fe200020004ff */
[----:B------:R-:W-:Y:S01]  /*a480*/  HADD2.F32 R88, -RZ, R10.H1_H1 ;  /* 0x3000000aff587230 */ /* 0x000fe20000004100 */
[----:B------:R-:W-:Y:S01]  /*a490*/  F2FP.F16.E5M2.UNPACK_B R5, R155 ;  /* 0x0000009bff05723e */ /* 0x000fe200020004ff */
[--C-:B------:R-:W-:Y:S01]  /*a4a0*/  HADD2.F32 R91, -RZ, R9.reuse.H0_H0 ;  /* 0x20000009ff5b7230 */ /* 0x100fe20000004100 */
[----:B-1----:R-:W-:Y:S01]  /*a4b0*/  F2FP.F16.E5M2.UNPACK_B R4, R156 ;  /* 0x0000009cff04723e */ /* 0x002fe200020004ff */
[----:B------:R-:W-:Y:S01]  /*a4c0*/  HADD2.F32 R93, -RZ, R9.H1_H1 ;  /* 0x30000009ff5d7230 */ /* 0x000fe20000004100 */
[-C--:B------:R-:W-:Y:S01]  /*a4d0*/  F2FP.F16.E5M2.UNPACK_B R2, R148.reuse ;  /* 0x00000094ff02723e */ /* 0x080fe200020004ff */
[--C-:B------:R-:W-:Y:S01]  /*a4e0*/  HADD2.F32 R94, -RZ, R8.reuse.H0_H0 ;  /* 0x20000008ff5e7230 */ /* 0x100fe20000004100 */
[----:B------:R-:W-:Y:S01]  /*a4f0*/  F2FP.F16.E5M2.UNPACK_B R148, R148.H1 ;  /* 0x00000094ff94723e */ /* 0x000fe200030004ff */
[----:B------:R-:W-:Y:S01]  /*a500*/  HADD2.F32 R97, -RZ, R8.H1_H1 ;  /* 0x30000008ff617230 */ /* 0x000fe20000004100 */
[----:B------:R-:W-:Y:S01]  /*a510*/  F2FP.F16.E5M2.UNPACK_B R149, R149.H1 ;  /* 0x00000095ff95723e */ /* 0x000fe200030004ff */
[--C-:B------:R-:W-:Y:S01]  /*a520*/  HADD2.F32 R98, -RZ, R7.reuse.H0_H0 ;  /* 0x20000007ff627230 */ /* 0x100fe20000004100 */
[----:B------:R-:W-:Y:S01]  /*a530*/  F2FP.F16.E5M2.UNPACK_B R150, R150.H1 ;  /* 0x00000096ff96723e */ /* 0x000fe200030004ff */
[----:B------:R-:W-:Y:S01]  /*a540*/  HADD2.F32 R101, -RZ, R7.H1_H1 ;  /* 0x30000007ff657230 */ /* 0x000fe20000004100 */
[----:B------:R-:W-:Y:S01]  /*a550*/  F2FP.F16.E5M2.UNPACK_B R151, R151.H1 ;  /* 0x00000097ff97723e */ /* 0x000fe200030004ff */
[--C-:B------:R-:W-:Y:S01]  /*a560*/  HADD2.F32 R102, -RZ, R6.reuse.H0_H0 ;  /* 0x20000006ff667230 */ /* 0x100fe20000004100 */
[----:B------:R-:W-:Y:S01]  /*a570*/  IADD3 R191, PT, PT, R191, 0xd0, RZ ;  /* 0x000000d0bfbf7810 */ /* 0x000fe20007ffe0ff */
[----:B------:R-:W-:Y:S01]  /*a580*/  HADD2.F32 R105, -RZ, R6.H1_H1 ;  /* 0x30000006ff697230 */ /* 0x000fe20000004100 */
[----:B------:R-:W-:Y:S01]  /*a590*/  F2FP.F16.E5M2.UNPACK_B R138, R163 ;  /* 0x000000a3ff8a723e */ /* 0x000fe200020004ff */
[--C-:B------:R-:W-:Y:S01]  /*a5a0*/  HADD2.F32 R106, -RZ, R5.reuse.H0_H0 ;  /* 0x20000005ff6a7230 */ /* 0x100fe20000004100 */
[----:B------:R-:W-:Y:S01]  /*a5b0*/  LOP3.LUT R191, R191, 0xfefffff8, RZ, 0xc0, !PT ;  /* 0xfefffff8bfbf7812 */ /* 0x000fe200078ec0ff */
[----:B------:R-:W-:Y:S01]  /*a5c0*/  HADD2.F32 R109, -RZ, R5.H1_H1 ;  /* 0x30000005ff6d7230 */ /* 0x000fe20000004100 */
[----:B------:R-:W-:Y:S01]  /*a5d0*/  F2FP.F16.E5M2.UNPACK_B R116, R157 ;  /* 0x0000009dff74723e */ /* 0x000fe200020004ff */
[--C-:B------:R-:W-:Y:S01]  /*a5e0*/  HADD2.F32 R110, -RZ, R4.reuse.H0_H0 ;  /* 0x20000004ff6e7230 */ /* 0x100fe20000004100 */
[----:B------:R-:W-:Y:S01]  /*a5f0*/  F2FP.F16.E5M2.UNPACK_B R120, R158 ;  /* 0x0000009eff78723e */ /* 0x000fe200020004ff */
[----:B------:R-:W-:Y:S01]  /*a600*/  HADD2.F32 R113, -RZ, R4.H1_H1 ;  /* 0x30000004ff717230 */ /* 0x000fe20000004100 */
[----:B------:R-:W-:Y:S01]  /*a610*/  F2FP.F16.E5M2.UNPACK_B R124, R159 ;  /* 0x0000009fff7c723e */ /* 0x000fe200020004ff */
[----:B------:R-:W1:Y:S01]  /*a620*/  LDTM.x64 R4, tmem[UR4+0xc0] ;  /* 0x0000c004000479ee */ /* 0x000e620008340000 */
[--C-:B------:R-:W-:Y:S01]  /*a630*/  HADD2.F32 R0, -RZ, R2.reuse.H0_H0 ;  /* 0x20000002ff007230 */ /* 0x100fe20000004100 */
[----:B------:R-:W-:Y:S01]  /*a640*/  NOP ;  /* 0x0000000000007918 */ /* 0x000fe20000000000 */
[----:B-1----:R1:W-:Y:S01]  /*a650*/  SYNCS.ARRIVE.TRANS64.RED.A1T0 RZ, [R191+URZ], RZ ;  /* 0x000000ffbfff79a7 */ /* 0x0023e200081004ff */
[----:B------:R-:W-:Y:S01]  /*a660*/  HADD2.F32 R2, -RZ, R2.H1_H1 ;  /* 0x30000002ff027230 */ /* 0x000fe20000004100 */
[----:B------:R-:W-:Y:S01]  /*a670*/  F2FP.F16.E5M2.UNPACK_B R128, R160 ;  /* 0x000000a0ff80723e */ /* 0x000fe200020004ff */
[--C-:B------:R-:W-:Y:S01]  /*a680*/  HADD2.F32 R86, -RZ, R149.reuse.H1_H1 ;  /* 0x30000095ff567230 */ /* 0x100fe20000004100 */
[----:B------:R-:W-:Y:S01]  /*a690*/  F2FP.F16.E5M2.UNPACK_B R132, R161 ;  /* 0x000000a1ff84723e */ /* 0x000fe200020004ff */
[--C-:B------:R-:W-:Y:S01]  /*a6a0*/  HADD2.F32 R114, -RZ, R116.reuse.H0_H0 ;  /* 0x20000074ff727230 */ /* 0x100fe20000004100 */
[----:B------:R-:W-:Y:S01]  /*a6b0*/  F2FP.F16.E5M2.UNPACK_B R136, R162 ;  /* 0x000000a2ff88723e */ /* 0x000fe200020004ff */
[----:B------:R-:W-:Y:S01]  /*a6c0*/  HADD2.F32 R117, -RZ, R116.H1_H1 ;  /* 0x30000074ff757230 */ /* 0x000fe20000004100 */
[----:B------:R-:W-:Y:S01]  /*a6d0*/  F2FP.F16.E5M2.UNPACK_B R152, R152.H1 ;  /* 0x00000098ff98723e */ /* 0x000fe200030004ff */
        /* <DEDUP_REMOVED lines=12> */
[C---:B------:R-:W-:Y:S01]  /*a7a0*/  FMUL R4, R78.reuse, R4 ;  /* 0x000000044e047220 */ /* 0x040fe20000400000 */
[C---:B------:R-:W-:Y:S01]  /*a7b0*/  FMUL R5, R78.reuse, R5 ;  /* 0x000000054e057220 */ /* 0x040fe20000400000 */
[----:B------:R-:W-:Y:S02]  /*a7c0*/  HADD2.F32 R3, -RZ, R148.H0_H0 ;  /* 0x20000094ff037230 */ /* 0x000fe40000004100 */
        /* <DEDUP_REMOVED lines=9> */
[----:B------:R-:W-:Y:S02]  /*a860*/  HADD2.F32 R130, -RZ, R132.H0_H0 ;  /* 0x20000084ff827230 */ /* 0x000fe40000004100 */
[C---:B------:R-:W-:Y:S01]  /*a870*/  FMUL R6, R78.reuse, R6 ;  /* 0x000000064e067220 */ /* 0x040fe20000400000 */
[----:B------:R-:W-:Y:S02]  /*a880*/  HADD2.F32 R82, -RZ, R148.H1_H1 ;  /* 0x30000094ff527230 */ /* 0x000fe40000004100 */
[C---:B------:R-:W-:Y:S01]  /*a890*/  FMUL R7, R78.reuse, R7 ;  /* 0x000000074e077220 */ /* 0x040fe20000400000 */
[----:B------:R-:W-:Y:S02]  /*a8a0*/  HADD2.F32 R85, -RZ, R149.H0_H0 ;  /* 0x20000095ff557230 */ /* 0x000fe40000004100 */
[C---:B------:R-:W-:Y:S01]  /*a8b0*/  FFMA R6, R81.reuse, R3, R6 ;  /* 0x0000000351067223 */ /* 0x040fe20000000006 */
[----:B------:R-:W-:Y:S02]  /*a8c0*/  HADD2.F32 R133, -RZ, R132.H1_H1 ;  /* 0x30000084ff857230 */ /* 0x000fe40000004100 */
[C---:B------:R-:W-:Y:S01]  /*a8d0*/  FFMA R7, R81.reuse, R82, R7 ;  /* 0x0000005251077223 */ /* 0x040fe20000000007 */
[C---:B------:R-:W-:Y:S01]  /*a8e0*/  FFMA R8, R81.reuse, R83, R8 ;  /* 0x0000005351087223 */ /* 0x040fe20000000008 */
[C---:B------:R-:W-:Y:S01]  /*a8f0*/  FFMA R9, R81.reuse, R84, R9 ;  /* 0x0000005451097223 */ /* 0x040fe20000000009 */
[--C-:B------:R-:W-:Y:S02]  /*a900*/  HADD2.F32 R82, -RZ, R138.reuse.H0_H0 ;  /* 0x2000008aff527230 */ /* 0x100fe40000004100 */
[C---:B------:R-:W-:Y:S01]  /*a910*/  FMUL R10, R78.reuse, R10 ;  /* 0x0000000a4e0a7220 */ /* 0x040fe20000400000 */
[----:B------:R-:W-:Y:S02]  /*a920*/  HADD2.F32 R83, -RZ, R138.H1_H1 ;  /* 0x3000008aff537230 */ /* 0x000fe40000004100 */
[C---:B------:R-:W-:Y:S01]  /*a930*/  FMUL R11, R78.reuse, R11 ;  /* 0x0000000b4e0b7220 */ /* 0x040fe20000400000 */
[----:B------:R-:W-:Y:S02]  /*a940*/  HADD2.F32 R89, -RZ, R150.H0_H0 ;  /* 0x20000096ff597230 */ /* 0x000fe40000004100 */
[C---:B------:R-:W-:Y:S01]  /*a950*/  FFMA R10, R81.reuse, R85, R10 ;  /* 0x00000055510a7223 */ /* 0x040fe2000000000a */
[--C-:B------:R-:W-:Y:S02]  /*a960*/  HADD2.F32 R134, -RZ, R136.reuse.H0_H0 ;  /* 0x20000088ff867230 */ /* 0x100fe40000004100 */
[C---:B------:R-:W-:Y:S01]  /*a970*/  FFMA R11, R81.reuse, R86, R11 ;  /* 0x00000056510b7223 */ /* 0x040fe2000000000b */
[C---:B------:R-:W-:Y:S01]  /*a980*/  FFMA R12, R81.reuse, R87, R12 ;  /* 0x00000057510c7223 */ /* 0x040fe2000000000c */
[----:B------:R-:W-:Y:S01]  /*a990*/  FFMA R13, R81, R88, R13 ;  /* 0x00000058510d7223 */ /* 0x000fe2000000000d */
[----:B------:R-:W-:Y:S01]  /*a9a0*/  F2FP.SATFINITE.E5M2.F32.PACK_AB_MERGE_C R86, R7, R6, RZ ;  /* 0x000000060756723e */ /* 0x000fe200048060ff */
[C---:B------:R-:W-:Y:S01]  /*a9b0*/  FMUL R7, R78.reuse, R20 ;  /* 0x000000144e077220 */ /* 0x040fe20000400000 */
[----:B------:R-:W-:Y:S01]  /*a9c0*/  F2FP.SATFINITE.E5M2.F32.PACK_AB_MERGE_C R138, R11, R10, RZ ;  /* 0x0000000a0b8a723e */ /* 0x000fe200048060ff */
[C---:B------:R-:W-:Y:S01]  /*a9d0*/  FMUL R10, R78.reuse, R21 ;  /* 0x000000154e0a7220 */ /* 0x040fe20000400000 */
[C---:B------:R-:W-:Y:S01]  /*a9e0*/  FMUL R21, R78.reuse, R28 ;  /* 0x0000001c4e157220 */ /* 0x040fe20000400000 */
[----:B------:R-:W-:Y:S02]  /*a9f0*/  HADD2.F32 R137, -RZ, R136.H1_H1 ;  /* 0x30000088ff897230 */ /* 0x000fe40000004100 */
[C---:B------:R-:W-:Y:S01]  /*aa00*/  FMUL R14, R78.reuse, R14 ;  /* 0x0000000e4e0e7220 */ /* 0x040fe20000400000 */
[----:B------:R-:W-:Y:S02]  /*aa10*/  HADD2.F32 R90, -RZ, R150.H1_H1 ;  /* 0x30000096ff5a7230 */ /* 0x000fe40000004100 */
[C---:B------:R-:W-:Y:S01]  /*aa20*/  FMUL R15, R78.reuse, R15 ;  /* 0x0000000f4e0f7220 */ /* 0x040fe20000400000 */
[--C-:B------:R-:W-:Y:S02]  /*aa30*/  HADD2.F32 R92, -RZ, R151.reuse.H0_H0 ;  /* 0x20000097ff5c7230 */ /* 0x100fe40000004100 */
[C---:B------:R-:W-:Y:S01]  /*aa40*/  FFMA R14, R81.reuse, R89, R14 ;  /* 0x00000059510e7223 */ /* 0x040fe2000000000e */
[----:B------:R-:W-:Y:S02]  /*aa50*/  HADD2.F32 R95, -RZ, R151.H1_H1 ;  /* 0x30000097ff5f7230 */ /* 0x000fe40000004100 */
[C---:B------:R-:W-:Y:S01]  /*aa60*/  FFMA R15, R81.reuse, R90, R15 ;  /* 0x0000005a510f7223 */ /* 0x040fe2000000000f */
[C---:B------:R-:W-:Y:S01]  /*aa70*/  FFMA R0, R81.reuse, R91, R0 ;  /* 0x0000005b51007223 */ /* 0x040fe20000000000 */
[----:B------:R-:W-:Y:S01]  /*aa80*/  FFMA R2, R81, R93, R2 ;  /* 0x0000005d51027223 */ /* 0x000fe20000000002 */
[C---:B------:R-:W-:Y:S01]  /*aa90*/  FMUL R3, R78.reuse, R18 ;  /* 0x000000124e037220 */ /* 0x040fe20000400000 */
[C---:B------:R-:W-:Y:S01]  /*aaa0*/  FMUL R18, R78.reuse, R25 ;  /* 0x000000194e127220 */ /* 0x040fe20000400000 */
[----:B------:R-:W-:Y:S01]  /*aab0*/  F2FP.SATFINITE.E5M2.F32.PACK_AB_MERGE_C R14, R15, R14, RZ ;  /* 0x0000000e0f0e723e */ /* 0x000fe200048060ff */
[C---:B------:R-:W-:Y:S01]  /*aac0*/  FMUL R25, R78.reuse, R32 ;  /* 0x000000204e197220 */ /* 0x040fe20000400000 */
[C---:B------:R-:W-:Y:S01]  /*aad0*/  FFMA R3, R81.reuse, R92, R3 ;  /* 0x0000005c51037223 */ /* 0x040fe20000000003 */
[C---:B------:R-:W-:Y:S01]  /*aae0*/  FMUL R6, R78.reuse, R19 ;  /* 0x000000134e067220 */ /* 0x040fe20000400000 */
[--C-:B------:R-:W-:Y:S02]  /*aaf0*/  HADD2.F32 R96, -RZ, R152.reuse.H0_H0 ;  /* 0x20000098ff607230 */ /* 0x100fe40000004100 */
[C---:B------:R-:W-:Y:S01]  /*ab00*/  FMUL R11, R78.reuse, R22 ;  /* 0x000000164e0b7220 */ /* 0x040fe20000400000 */
[----:B------:R-:W-:Y:S02]  /*ab10*/  HADD2.F32 R99, -RZ, R152.H1_H1 ;  /* 0x30000098ff637230 */ /* 0x000fe40000004100 */
[C---:B------:R-:W-:Y:S01]  /*ab20*/  FFMA R6, R81.reuse, R95, R6 ;  /* 0x0000005f51067223 */ /* 0x040fe20000000006 */
[C---:B------:R-:W-:Y:S01]  /*ab30*/  FFMA R7, R81.reuse, R94, R7 ;  /* 0x0000005e51077223 */ /* 0x040fe20000000007 */
[C---:B------:R-:W-:Y:S01]  /*ab40*/  FFMA R10, R81.reuse, R97, R10 ;  /* 0x00000061510a7223 */ /* 0x040fe2000000000a */
[C---:B------:R-:W-:Y:S01]  /*ab50*/  FFMA R11, R81.reuse, R96, R11 ;  /* 0x00000060510b7223 */ /* 0x040fe2000000000b */
[----:B------:R-:W-:Y:S01]  /*ab60*/  FMUL R22, R78, R29 ;  /* 0x0000001d4e167220 */ /* 0x000fe20000400000 */
[----:B------:R-:W-:Y:S01]  /*ab70*/  F2FP.SATFINITE.E5M2.F32.PACK_AB_MERGE_C R3, R6, R3, RZ ;  /* 0x000000030603723e */ /* 0x000fe200048060ff */
[C---:B------:R-:W-:Y:S01]  /*ab80*/  FMUL R29, R78.reuse, R36 ;  /* 0x000000244e1d7220 */ /* 0x040fe20000400000 */
        /* <DEDUP_REMOVED lines=11> */
[----:B------:R-:W-:Y:S01]  /*ac40*/  FMUL R20, R78, R27 ;  /* 0x0000001b4e147220 */ /* 0x000fe20000400000 */
[--C-:B------:R-:W-:Y:S01]  /*ac50*/  HADD2.F32 R104, -RZ, R154.reuse.H0_H0 ;  /* 0x2000009aff687230 */ /* 0x100fe20000004100 */
[----:B------:R-:W-:Y:S01]  /*ac60*/  F2FP.SATFINITE.E5M2.F32.PACK_AB_MERGE_C R16, R10, R7, R16 ;  /* 0x000000070a10723e */ /* 0x000fe20004806010 */
[----:B------:R-:W-:Y:S02]  /*ac70*/  HADD2.F32 R107, -RZ, R154.H1_H1 ;  /* 0x3000009aff6b7230 */ /* 0x000fe40000004100 */
        /* <DEDUP_REMOVED lines=28> */
[----:B------:R-:W-:Y:S01]  /*ae40*/  F2FP.F16.E5M2.UNPACK_B R159, R159.H1 ;  /* 0x0000009fff9f723e */ /* 0x000fe200030004ff */
[----:B------:R-:W-:Y:S01]  /*ae50*/  FMUL R38, R78, R45 ;  /* 0x0000002d4e267220 */ /* 0x000fe20000400000 */
[----:B------:R-:W-:Y:S01]  /*ae60*/  F2FP.SATFINITE.E5M2.F32.PACK_AB_MERGE_C R19, R28, R27, RZ ;  /* 0x0000001b1c13723e */ /* 0x000fe200048060ff */
[----:B------:R-:W-:Y:S01]  /*ae70*/  FFMA R31, R81, R112, R31 ;  /* 0x00000070511f7223 */ /* 0x000fe2000000001f */
[C---:B------:R-:W-:Y:S01]  /*ae80*/  FMUL R45, R78.reuse, R52 ;  /* 0x000000344e2d7220 */ /* 0x040fe20000400000 */
[C---:B------:R-:W-:Y:S01]  /*ae90*/  FMUL R52, R78.reuse, R59 ;  /* 0x0000003b4e347220 */ /* 0x040fe20000400000 */
[----:B------:R-:W-:Y:S01]  /*aea0*/  F2FP.F16.E5M2.UNPACK_B R160, R160.H1 ;  /* 0x000000a0ffa0723e */ /* 0x000fe200030004ff */
[C---:B------:R-:W-:Y:S01]  /*aeb0*/  FMUL R59, R78.reuse, R66 ;  /* 0x000000424e3b7220 */ /* 0x040fe20000400000 */
[----:B------:R-:W-:Y:S01]  /*aec0*/  F2FP.SATFINITE.E5M2.F32.PACK_AB_MERGE_C R66, R13, R12, R14 ;  /* 0x0000000c0d42723e */ /* 0x000fe2000480600e */
        /* <DEDUP_REMOVED lines=11> */
[C---:B------:R-:W-:Y:S01]  /*af80*/  FFMA R35, R81.reuse, R116, R35 ;  /* 0x0000007451237223 */ /* 0x040fe20000000023 */
[C---:B------:R-:W-:Y:S01]  /*af90*/  FMUL R36, R78.reuse, R43 ;  /* 0x0000002b4e247220 */ /* 0x040fe20000400000 */
[--C-:B------:R-:W-:Y:S02]  /*afa0*/  HADD2.F32 R120, -RZ, R158.reuse.H0_H0 ;  /* 0x2000009eff787230 */ /* 0x100fe40000004100 */
[C---:B------:R-:W-:Y:S01]  /*afb0*/  FMUL R39, R78.reuse, R46 ;  /* 0x0000002e4e277220 */ /* 0x040fe20000400000 */
[----:B------:R-:W-:Y:S02]  /*afc0*/  HADD2.F32 R123, -RZ, R158.H1_H1 ;  /* 0x3000009eff7b7230 */ /* 0x000fe40000004100 */
        /* <DEDUP_REMOVED lines=11> */
[C---:B------:R-:W-:Y:S01]  /*b080*/  FFMA R42, R81.reuse, R125, R42 ;  /* 0x0000007d512a7223 */ /* 0x040fe2000000002a */
[C---:B------:R-:W-:Y:S01]  /*b090*/  FMUL R46, R78.reuse, R53 ;  /* 0x000000354e2e7220 */ /* 0x040fe20000400000 */
[--C-:B------:R-:W-:Y:S02]  /*b0a0*/  HADD2.F32 R128, -RZ, R160.reuse.H0_H0 ;  /* 0x200000a0ff807230 */ /* 0x100fe40000004100 */
[C---:B------:R-:W-:Y:S01]  /*b0b0*/  FMUL R50, R78.reuse, R57 ;  /* 0x000000394e327220 */ /* 0x040fe20000400000 */
[C---:B------:R-:W-:Y:S01]  /*b0c0*/  FMUL R51, R78.reuse, R58 ;  /* 0x0000003a4e337220 */ /* 0x040fe20000400000 */
[C---:B------:R-:W-:Y:S01]  /*b0d0*/  FMUL R53, R78.reuse, R60 ;  /* 0x0000003c4e357220 */ /* 0x040fe20000400000 */
[C---:B------:R-:W-:Y:S01]  /*b0e0*/  FFMA R43, R81.reuse, R124, R43 ;  /* 0x0000007c512b7223 */ /* 0x040fe2000000002b */
[----:B------:R-:W-:Y:S02]  /*b0f0*/  HADD2.F32 R131, -RZ, R160.H1_H1 ;  /* 0x300000a0ff837230 */ /* 0x000fe40000004100 */
[C---:B------:R-:W-:Y:S01]  /*b100*/  FMUL R47, R78.reuse, R54 ;  /* 0x000000364e2f7220 */ /* 0x040fe20000400000 */
[C---:B------:R-:W-:Y:S01]  /*b110*/  FMUL R57, R78.reuse, R64 ;  /* 0x000000404e397220 */ /* 0x040fe20000400000 */
[C---:B------:R-:W-:Y:S01]  /*b120*/  FMUL R58, R78.reuse, R65 ;  /* 0x000000414e3a7220 */ /* 0x040fe20000400000 */
[C---:B------:R-:W-:Y:S01]  /*b130*/  FMUL R60, R78.reuse, R67 ;  /* 0x000000434e3c7220 */ /* 0x040fe20000400000 */
[----:B------:R-:W-:Y:S01]  /*b140*/  FFMA R44, R81, R127, R44 ;  /* 0x0000007f512c7223 */ /* 0x000fe2000000002c */
[C---:B------:R-:W-:Y:S01]  /*b150*/  FMUL R48, R78.reuse, R55 ;  /* 0x000000374e307220 */ /* 0x040fe20000400000 */
[----:B------:R-:W-:Y:S01]  /*b160*/  F2FP.SATFINITE.E5M2.F32.PACK_AB_MERGE_C R64, R5, R4, R86 ;  /* 0x000000040540723e */ /* 0x000fe20004806056 */
[----:B------:R-:W-:Y:S01]  /*b170*/  FFMA R45, R81, R126, R45 ;  /* 0x0000007e512d7223 */ /* 0x000fe2000000002d */
[----:B------:R-:W-:Y:S01]  /*b180*/  F2FP.SATFINITE.E5M2.F32.PACK_AB_MERGE_C R65, R9, R8, R138 ;  /* 0x000000080941723e */ /* 0x000fe2000480608a */
[----:B------:R-:W-:Y:S01]  /*b190*/  FMUL R49, R78, R56 ;  /* 0x000000384e317220 */ /* 0x000fe20000400000 */
[----:B------:R-:W-:Y:S01]  /*b1a0*/  F2FP.SATFINITE.E5M2.F32.PACK_AB_MERGE_C R67, R2, R0, R3 ;  /* 0x000000000243723e */ /* 0x000fe20004806003 */
[C---:B------:R-:W-:Y:S01]  /*b1b0*/  FFMA R46, R81.reuse, R129, R46 ;  /* 0x00000081512e7223 */ /* 0x040fe2000000002e */
[----:B------:R-:W-:Y:S01]  /*b1c0*/  F2FP.F16.E5M2.UNPACK_B R162, R162.H1 ;  /* 0x000000a2ffa2723e */ /* 0x000fe200030004ff */
[--C-:B------:R-:W-:Y:S02]  /*b1d0*/  HADD2.F32 R132, -RZ, R161.reuse.H0_H0 ;  /* 0x200000a1ff847230 */ /* 0x100fe40000004100 */
[C---:B------:R-:W-:Y:S01]  /*b1e0*/  FFMA R47, R81.reuse, R128, R47 ;  /* 0x00000080512f7223 */ /* 0x040fe2000000002f */
[----:B------:R1:W-:Y:S01]  /*b1f0*/  STS.128 [R172+UR49+0xa200], R64 ;  /* 0x00a20040ac007988 */ /* 0x0003e20008000c31 */
[----:B------:R-:W-:Y:S02]  /*b200*/  HADD2.F32 R135, -RZ, R161.H1_H1 ;  /* 0x300000a1ff877230 */ /* 0x000fe40000004100 */
[C---:B------:R-:W-:Y:S01]  /*b210*/  FFMA R48, R81.reuse, R131, R48 ;  /* 0x0000008351307223 */ /* 0x040fe20000000030 */
[C---:B------:R-:W-:Y:S01]  /*b220*/  FFMA R49, R81.reuse, R130, R49 ;  /* 0x0000008251317223 */ /* 0x040fe20000000031 */
[----:B------:R-:W-:Y:S01]  /*b230*/  F2FP.F16.E5M2.UNPACK_B R163, R163.H1 ;  /* 0x000000a3ffa3723e */ /* 0x000fe200030004ff */
[C---:B------:R-:W-:Y:S01]  /*b240*/  FFMA R50, R81.reuse, R133, R50 ;  /* 0x0000008551327223 */ /* 0x040fe20000000032 */
[----:B------:R-:W-:Y:S01]  /*b250*/  FMUL R54, R78, R61 ;  /* 0x0000003d4e367220 */ /* 0x000fe20000400000 */
[--C-:B------:R-:W-:Y:S01]  /*b260*/  HADD2.F32 R136, -RZ, R162.reuse.H0_H0 ;  /* 0x200000a2ff887230 */ /* 0x100fe20000004100 */
[----:B------:R1:W-:Y:S01]  /*b270*/  STS.128 [R193+0xa010], R16 ;  /* 0x00a01010c1007388 */ /* 0x0003e20000000c00 */
[----:B------:R-:W-:Y:S01]  /*b280*/  F2FP.SATFINITE.E5M2.F32.PACK_AB_MERGE_C R35, R36, R35, RZ ;  /* 0x000000232423723e */ /* 0x000fe200048060ff */
[C---:B------:R-:W-:Y:S01]  /*b290*/  FFMA R51, R81.reuse, R132, R51 ;  /* 0x0000008451337223 */ /* 0x040fe20000000033 */
[----:B------:R-:W-:Y:S01]  /*b2a0*/  F2FP.SATFINITE.E5M2.F32.PACK_AB_MERGE_C R39, R40, R39, RZ ;  /* 0x000000272827723e */ /* 0x000fe200048060ff */
[----:B------:R-:W-:Y:S02]  /*b2b0*/  HADD2.F32 R139, -RZ, R162.H1_H1 ;  /* 0x300000a2ff8b7230 */ /* 0x000fe40000004100 */
[C---:B------:R-:W-:Y:S01]  /*b2c0*/  FMUL R55, R78.reuse, R62 ;  /* 0x0000003e4e377220 */ /* 0x040fe20000400000 */
[C---:B------:R-:W-:Y:S01]  /*b2d0*/  FFMA R52, R81.reuse, R135, R52 ;  /* 0x0000008751347223 */ /* 0x040fe20000000034 */
[----:B------:R-:W-:Y:S01]  /*b2e0*/  FMUL R56, R78, R63 ;  /* 0x0000003f4e387220 */ /* 0x000fe20000400000 */
[C---:B------:R-:W-:Y:S01]  /*b2f0*/  FFMA R53, R81.reuse, R134, R53 ;  /* 0x0000008651357223 */ /* 0x040fe20000000035 */
[C---:B------:R-:W-:Y:S01]  /*b300*/  FFMA R54, R81.reuse, R137, R54 ;  /* 0x0000008951367223 */ /* 0x040fe20000000036 */
[--C-:B------:R-:W-:Y:S02]  /*b310*/  HADD2.F32 R84, -RZ, R163.reuse.H0_H0 ;  /* 0x200000a3ff547230 */ /* 0x100fe40000004100 */
[C---:B------:R-:W-:Y:S01]  /*b320*/  FFMA R55, R81.reuse, R136, R55 ;  /* 0x0000008851377223 */ /* 0x040fe20000000037 */
[----:B------:R-:W-:Y:S02]  /*b330*/  HADD2.F32 R85, -RZ, R163.H1_H1 ;  /* 0x300000a3ff557230 */ /* 0x000fe40000004100 */
[C---:B------:R-:W-:Y:S01]  /*b340*/  FFMA R56, R81.reuse, R139, R56 ;  /* 0x0000008b51387223 */ /* 0x040fe20000000038 */
[----:B------:R-:W-:Y:S01]  /*b350*/  F2FP.SATFINITE.E5M2.F32.PACK_AB_MERGE_C R43, R44, R43, RZ ;  /* 0x0000002b2c2b723e */ /* 0x000fe200048060ff */
[C---:B------:R-:W-:Y:S01]  /*b360*/  FFMA R57, R81.reuse, R82, R57 ;  /* 0x0000005251397223 */ /* 0x040fe20000000039 */
[C---:B------:R-:W-:Y:S01]  /*b370*/  FFMA R58, R81.reuse, R83, R58 ;  /* 0x00000053513a7223 */ /* 0x040fe2000000003a */
[C---:B------:R-:W-:Y:S01]  /*b380*/  FFMA R59, R81.reuse, R84, R59 ;  /* 0x00000054513b7223 */ /* 0x040fe2000000003b */
[----:B------:R-:W-:Y:S01]  /*b390*/  F2FP.SATFINITE.E5M2.F32.PACK_AB_MERGE_C R33, R34, R33, R35 ;  /* 0x000000212221723e */ /* 0x000fe20004806023 */
[----:B------:R-:W-:Y:S01]  /*b3a0*/  FFMA R60, R81, R85, R60 ;  /* 0x00000055513c7223 */ /* 0x000fe2000000003c */
[----:B------:R-:W-:Y:S02]  /*b3b0*/  F2FP.SATFINITE.E5M2.F32.PACK_AB_MERGE_C R32, R30, R29, R32 ;  /* 0x0000001d1e20723e */ /* 0x000fe40004806020 */
        /* <DEDUP_REMOVED lines=11> */
[----:B------:R-:W-:Y:S03]  /*b470*/  IADD3 R76, PT, PT, R76, 0x1, RZ ;  /* 0x000000014c4c7810 */ /* 0x000fe60007ffe0ff */
        /* <DEDUP_REMOVED lines=18> */
.L_x_143:
[----:B------:R-:W-:Y:S05]  /*b5a0*/  BSYNC.RECONVERGENT B0 ;  /* 0x0000000000007941 */ /* 0x000fea0003800200 */
.L_x_142:
[----:B------:R-:W-:Y:S01]  /*b5b0*/  BAR.SYNC.DEFER_BLOCKING 0x1, 0x80 ;  /* 0x0042000000007b1d */ /* 0x000fe20000010000 */
[----:B------:R-:W-:Y:S01]  /*b5c0*/  ISETP.NE.AND P2, PT, R190, RZ, PT ;  /* 0x000000ffbe00720c */ /* 0x000fe20003f45270 */
[----:B------:R-:W-:Y:S01]  /*b5d0*/  IMAD.IADD R20, R75, 0x1, R147 ;  /* 0x000000014b147824 */ /* 0x000fe200078e0293 */
[----:B------:R-:W-:Y:S01]  /*b5e0*/  ISETP.NE.AND P0, PT, R192, 0x2, PT ;  /* 0x00000002c000780c */ /* 0x000fe20003f05270 */
[----:B------:R-:W-:Y:S01]  /*b5f0*/  IMAD.IADD R21, R77, 0x1, R170 ;  /* 0x000000014d157824 */ /* 0x000fe200078e02aa */
[----:B------:R-:W-:Y:S02]  /*b600*/  ISETP.NE.AND P1, PT, R76, 0x2, PT ;  /* 0x000000024c00780c */ /* 0x000fe40003f25270 */
[----:B------:R-:W-:Y:S02]  /*b610*/  SEL R3, RZ, 0x1, P0 ;  /* 0x00000001ff037807 */ /* 0x000fe40000000000 */
[----:B------:R-:W-:Y:S02]  /*b620*/  SEL R0, RZ, 0x1, P1 ;  /* 0x00000001ff007807 */ /* 0x000fe40000800000 */
[----:B------:R-:W-:Y:S02]  /*b630*/  LOP3.LUT R182, R182, R3, RZ, 0x3c, !PT ;  /* 0x00000003b6b67212 */ /* 0x000fe400078e3cff */
[----:B------:R-:W-:Y:S02]  /*b640*/  LOP3.LUT R183, R183, R0, RZ, 0x3c, !PT ;  /* 0x00000000b7b77212 */ /* 0x000fe400078e3cff */
[----:B------:R-:W-:Y:S02]  /*b650*/  @P2 R2UR UR36, R179 ;  /* 0x00000000b32422ca */ /* 0x000fe400000e0000 */
[----:B------:R-:W-:Y:S02]  /*b660*/  SEL R192, R192, RZ, P0 ;  /* 0x000000ffc0c07207 */ /* 0x000fe40000000000 */
[----:B------:R-:W-:Y:S01]  /*b670*/  SEL R76, R76, RZ, P1 ;  /* 0x000000ff4c4c7207 */ /* 0x000fe20000800000 */
[----:B------:R-:W-:Y:S10]  /*b680*/  @P2 BRA `(.L_x_144) ;  /* 0xffffff9800dc2947 */ /* 0x000ff4000383ffff */
[----:B------:R-:W-:Y:S05]  /*b690*/  EXIT ;  /* 0x000000000000794d */ /* 0x000fea0003800000 */
.L_x_24:
[----:B--2---:R2:W4:Y:S02]  /*b6a0*/  SYNCS.PHASECHK.TRANS64.TRYWAIT P0, [R3+URZ+0xf0], R2 ;  /* 0x0000f002030075a7 */ /* 0x00452400080011ff */
[----:B----4-:R-:W-:Y:S05]  /*b6b0*/  @!P0 NANOSLEEP.SYNCS 0x989680 ;  /* 0x009896800000895d */ /* 0x010fea0003900000 */
[----:B------:R-:W4:Y:S02]  /*b6c0*/  @!P0 SYNCS.PHASECHK.TRANS64 P0, [R3+URZ+0xf0], R2 ;  /* 0x0000f002030085a7 */ /* 0x000f2400080010ff */
[----:B----4-:R-:W-:Y:S05]  /*b6d0*/  @!P0 BRA `(.L_x_24) ;  /* 0xfffffffc00f08947 */ /* 0x010fea000383ffff */
[----:B------:R-:W-:Y:S05]  /*b6e0*/  BRA `(.L_x_145) ;  /* 0xffffff60003c7947 */ /* 0x000fea000383ffff */
.L_x_27:
[----:B-1----:R-:W-:-:S07]  /*b6f0*/  MOV R2, UR33 ;  /* 0x0000002100027c02 */ /* 0x002fce0008000f00 */
.L_x_146:
[----:B-1----:R1:W2:Y:S02]  /*b700*/  SYNCS.PHASECHK.TRANS64.TRYWAIT P0, [R2+URZ+0x28], R5 ;  /* 0x00002805020075a7 */ /* 0x0022a400080011ff */
[----:B--2---:R-:W-:Y:S05]  /*b710*/  @!P0 NANOSLEEP.SYNCS 0x989680 ;  /* 0x009896800000895d */ /* 0x004fea0003900000 */
[----:B------:R-:W2:Y:S02]  /*b720*/  @!P0 SYNCS.PHASECHK.TRANS64 P0, [R2+URZ+0x28], R5 ;  /* 0x00002805020085a7 */ /* 0x000ea400080010ff */
[----:B--2---:R-:W-:Y:S05]  /*b730*/  @!P0 BRA `(.L_x_146) ;  /* 0xfffffffc00f08947 */ /* 0x004fea000383ffff */
[----:B------:R-:W-:Y:S05]  /*b740*/  BRA `(.L_x_26) ;  /* 0xffffff6000a07947 */ /* 0x000fea000383ffff */
.L_x_34:
[----:B-1----:R-:W-:-:S07]  /*b750*/  MOV R2, UR17 ;  /* 0x0000001100027c02 */ /* 0x002fce0008000f00 */
.L_x_147:
[----:B-1----:R1:W2:Y:S02]  /*b760*/  SYNCS.PHASECHK.TRANS64.TRYWAIT P0, [R2+URZ+0x28], R5 ;  /* 0x00002805020075a7 */ /* 0x0022a400080011ff */
[----:B--2---:R-:W-:Y:S05]  /*b770*/  @!P0 NANOSLEEP.SYNCS 0x989680 ;  /* 0x009896800000895d */ /* 0x004fea0003900000 */
[----:B------:R-:W2:Y:S02]  /*b780*/  @!P0 SYNCS.PHASECHK.TRANS64 P0, [R2+URZ+0x28], R5 ;  /* 0x00002805020085a7 */ /* 0x000ea400080010ff */
[----:B--2---:R-:W-:Y:S05]  /*b790*/  @!P0 BRA `(.L_x_147) ;  /* 0xfffffffc00f08947 */ /* 0x004fea000383ffff */
[----:B------:R-:W-:Y:S05]  /*b7a0*/  BRA `(.L_x_33) ;  /* 0xffffff6400587947 */ /* 0x000fea000383ffff */
.L_x_39:
[----:B-1----:R1:W2:Y:S02]  /*b7b0*/  SYNCS.PHASECHK.TRANS64.TRYWAIT P0, [R2+URZ+0xa0], R3 ;  /* 0x0000a003020075a7 */ /* 0x0022a400080011ff */
[----:B--2---:R-:W-:Y:S05]  /*b7c0*/  @!P0 NANOSLEEP.SYNCS 0x989680 ;  /* 0x009896800000895d */ /* 0x004fea0003900000 */
[----:B------:R-:W2:Y:S02]  /*b7d0*/  @!P0 SYNCS.PHASECHK.TRANS64 P0, [R2+URZ+0xa0], R3 ;  /* 0x0000a003020085a7 */ /* 0x000ea400080010ff */
[----:B--2---:R-:W-:Y:S05]  /*b7e0*/  @!P0 BRA `(.L_x_39) ;  /* 0xfffffffc00f08947 */ /* 0x004fea000383ffff */
[----:B------:R-:W-:Y:S05]  /*b7f0*/  BRA `(.L_x_148) ;  /* 0xffffff6400f87947 */ /* 0x000fea000383ffff */
.L_x_43:
[----:B---3--:R-:W-:-:S07]  /*b800*/  MOV R0, UR4 ;  /* 0x0000000400007c02 */ /* 0x008fce0008000f00 */
.L_x_149:
[----:B-1----:R1:W2:Y:S02]  /*b810*/  SYNCS.PHASECHK.TRANS64.TRYWAIT P0, [R0+URZ], R3 ;  /* 0x00000003000075a7 */ /* 0x0022a400080011ff */
[----:B--2---:R-:W-:Y:S05]  /*b820*/  @!P0 NANOSLEEP.SYNCS 0x989680 ;  /* 0x009896800000895d */ /* 0x004fea0003900000 */
[----:B------:R-:W2:Y:S02]  /*b830*/  @!P0 SYNCS.PHASECHK.TRANS64 P0, [R0+URZ], R3 ;  /* 0x00000003000085a7 */ /* 0x000ea400080010ff */
[----:B--2---:R-:W-:Y:S05]  /*b840*/  @!P0 BRA `(.L_x_149) ;  /* 0xfffffffc00f08947 */ /* 0x004fea000383ffff */
[----:B------:R-:W-:Y:S05]  /*b850*/  BRA `(.L_x_150) ;  /* 0xffffff6c00687947 */ /* 0x000fea000383ffff */
.L_x_44:
[----:B---3--:R-:W-:-:S07]  /*b860*/  MOV R0, UR4 ;  /* 0x0000000400007c02 */ /* 0x008fce0008000f00 */
.L_x_151:
[----:B-1----:R1:W2:Y:S02]  /*b870*/  SYNCS.PHASECHK.TRANS64.TRYWAIT P0, [R0+URZ], R3 ;  /* 0x00000003000075a7 */ /* 0x0022a400080011ff */
[----:B--2---:R-:W-:Y:S05]  /*b880*/  @!P0 NANOSLEEP.SYNCS 0x989680 ;  /* 0x009896800000895d */ /* 0x004fea0003900000 */
[----:B------:R-:W2:Y:S02]  /*b890*/  @!P0 SYNCS.PHASECHK.TRANS64 P0, [R0+URZ], R3 ;  /* 0x00000003000085a7 */ /* 0x000ea400080010ff */
[----:B--2---:R-:W-:Y:S05]  /*b8a0*/  @!P0 BRA `(.L_x_151) ;  /* 0xfffffffc00f08947 */ /* 0x004fea000383ffff */
[----:B------:R-:W-:Y:S05]  /*b8b0*/  BRA `(.L_x_152) ;  /* 0xffffff6c00747947 */ /* 0x000fea000383ffff */
.L_x_45:
[----:B---3--:R-:W-:-:S07]  /*b8c0*/  MOV R0, UR4 ;  /* 0x0000000400007c02 */ /* 0x008fce0008000f00 */
.L_x_153:
[----:B-1----:R1:W2:Y:S02]  /*b8d0*/  SYNCS.PHASECHK.TRANS64.TRYWAIT P0, [R0+URZ], R3 ;  /* 0x00000003000075a7 */ /* 0x0022a400080011ff */
[----:B--2---:R-:W-:Y:S05]  /*b8e0*/  @!P0 NANOSLEEP.SYNCS 0x989680 ;  /* 0x009896800000895d */ /* 0x004fea0003900000 */
[----:B------:R-:W2:Y:S02]  /*b8f0*/  @!P0 SYNCS.PHASECHK.TRANS64 P0, [R0+URZ], R3 ;  /* 0x00000003000085a7 */ /* 0x000ea400080010ff */
[----:B--2---:R-:W-:Y:S05]  /*b900*/  @!P0 BRA `(.L_x_153) ;  /* 0xfffffffc00f08947 */ /* 0x004fea000383ffff */
[----:B------:R-:W-:Y:S05]  /*b910*/  BRA `(.L_x_154) ;  /* 0xffffff6c00807947 */ /* 0x000fea000383ffff */
.L_x_46:
[----:B---3--:R-:W-:-:S07]  /*b920*/  MOV R0, UR4 ;  /* 0x0000000400007c02 */ /* 0x008fce0008000f00 */
.L_x_155:
[----:B-1----:R1:W2:Y:S02]  /*b930*/  SYNCS.PHASECHK.TRANS64.TRYWAIT P0, [R0+URZ], R3 ;  /* 0x00000003000075a7 */ /* 0x0022a400080011ff */
[----:B--2---:R-:W-:Y:S05]  /*b940*/  @!P0 NANOSLEEP.SYNCS 0x989680 ;  /* 0x009896800000895d */ /* 0x004fea0003900000 */
[----:B------:R-:W2:Y:S02]  /*b950*/  @!P0 SYNCS.PHASECHK.TRANS64 P0, [R0+URZ], R3 ;  /* 0x00000003000085a7 */ /* 0x000ea400080010ff */
[----:B--2---:R-:W-:Y:S05]  /*b960*/  @!P0 BRA `(.L_x_155) ;  /* 0xfffffffc00f08947 */ /* 0x004fea000383ffff */
[----:B------:R-:W-:Y:S05]  /*b970*/  BRA `(.L_x_156) ;  /* 0xffffff6c008c7947 */ /* 0x000fea000383ffff */
.L_x_49:
[----:B-1----:R1:W2:Y:S02]  /*b980*/  SYNCS.PHASECHK.TRANS64.TRYWAIT P0, [R0+URZ+0xe0], R5 ;  /* 0x0000e005000075a7 */ /* 0x0022a400080011ff */
[----:B--2---:R-:W-:Y:S05]  /*b990*/  @!P0 NANOSLEEP.SYNCS 0x989680 ;  /* 0x009896800000895d */ /* 0x004fea0003900000 */
[----:B------:R-:W2:Y:S02]  /*b9a0*/  @!P0 SYNCS.PHASECHK.TRANS64 P0, [R0+URZ+0xe0], R5 ;  /* 0x0000e005000085a7 */ /* 0x000ea400080010ff */
[----:B--2---:R-:W-:Y:S05]  /*b9b0*/  @!P0 BRA `(.L_x_49) ;  /* 0xfffffffc00f08947 */ /* 0x004fea000383ffff */
[----:B------:R-:W-:Y:S05]  /*b9c0*/  BRA `(.L_x_157) ;  /* 0xffffff6c00ec7947 */ /* 0x000fea000383ffff */
.L_x_50:
[----:B------:R-:W-:-:S07]  /*b9d0*/  MOV R0, UR5 ;  /* 0x0000000500007c02 */ /* 0x000fce0008000f00 */
.L_x_158:
[----:B-1----:R1:W2:Y:S02]  /*b9e0*/  SYNCS.PHASECHK.TRANS64.TRYWAIT P0, [R0+URZ+0xb0], R7 ;  /* 0x0000b007000075a7 */ /* 0x0022a400080011ff */
[----:B--2---:R-:W-:Y:S05]  /*b9f0*/  @!P0 NANOSLEEP.SYNCS 0x989680 ;  /* 0x009896800000895d */ /* 0x004fea0003900000 */
[----:B------:R-:W2:Y:S02]  /*ba00*/  @!P0 SYNCS.PHASECHK.TRANS64 P0, [R0+URZ+0xb0], R7 ;  /* 0x0000b007000085a7 */ /* 0x000ea400080010ff */
[----:B--2---:R-:W-:Y:S05]  /*ba10*/  @!P0 BRA `(.L_x_158) ;  /* 0xfffffffc00f08947 */ /* 0x004fea000383ffff */
[----:B------:R-:W-:Y:S05]  /*ba20*/  BRA `(.L_x_159) ;  /* 0xffffff6c00fc7947 */ /* 0x000fea000383ffff */
.L_x_51:
[----:B-1----:R1:W2:Y:S02]  /*ba30*/  SYNCS.PHASECHK.TRANS64.TRYWAIT P1, [R0+URZ+0xa0], R5 ;  /* 0x0000a005000075a7 */ /* 0x0022a400080211ff */
[----:B--2---:R-:W-:Y:S05]  /*ba40*/  @!P1 NANOSLEEP.SYNCS 0x989680 ;  /* 0x009896800000995d */ /* 0x004fea0003900000 */
[----:B------:R-:W2:Y:S02]  /*ba50*/  @!P1 SYNCS.PHASECHK.TRANS64 P1, [R0+URZ+0xa0], R5 ;  /* 0x0000a005000095a7 */ /* 0x000ea400080210ff */
[----:B--2---:R-:W-:Y:S05]  /*ba60*/  @!P1 BRA `(.L_x_51) ;  /* 0xfffffffc00f09947 */ /* 0x004fea000383ffff */
[----:B------:R-:W-:Y:S05]  /*ba70*/  BRA `(.L_x_160) ;  /* 0xffffff70002c7947 */ /* 0x000fea000383ffff */
.L_x_54:
[----:B------:R-:W-:-:S07]  /*ba80*/  MOV R0, UR5 ;  /* 0x0000000500007c02 */ /* 0x000fce0008000f00 */
.L_x_161:
[----:B-1----:R1:W2:Y:S02]  /*ba90*/  SYNCS.PHASECHK.TRANS64.TRYWAIT P0, [R0+URZ+0xb0], R3 ;  /* 0x0000b003000075a7 */ /* 0x0022a400080011ff */
[----:B--2---:R-:W-:Y:S05]  /*baa0*/  @!P0 NANOSLEEP.SYNCS 0x989680 ;  /* 0x009896800000895d */ /* 0x004fea0003900000 */
[----:B------:R-:W2:Y:S02]  /*bab0*/  @!P0 SYNCS.PHASECHK.TRANS64 P0, [R0+URZ+0xb0], R3 ;  /* 0x0000b003000085a7 */ /* 0x000ea400080010ff */
[----:B--2---:R-:W-:Y:S05]  /*bac0*/  @!P0 BRA `(.L_x_161) ;  /* 0xfffffffc00f08947 */ /* 0x004fea000383ffff */
[----:B------:R-:W-:Y:S05]  /*bad0*/  BRA `(.L_x_53) ;  /* 0xffffff7000807947 */ /* 0x000fea000383ffff */
.L_x_63:
[----:B-1----:R-:W-:-:S04]  /*bae0*/  MOV R4, UR6 ;  /* 0x0000000600047c02 */ /* 0x002fc80008000f00 */
[----:B------:R1:W2:Y:S03]  /*baf0*/  SYNCS.PHASECHK.TRANS64.TRYWAIT P0, [R4+URZ+0x8], R5 ;  /* 0x00000805040075a7 */ /* 0x0002a600080011ff */
[----:B--2---:R-:W-:Y:S05]  /*bb00*/  @!P0 NANOSLEEP.SYNCS 0x989680 ;  /* 0x009896800000895d */ /* 0x004fea0003900000 */
[----:B------:R-:W2:Y:S02]  /*bb10*/  @!P0 SYNCS.PHASECHK.TRANS64 P0, [R4+URZ+0x8], R5 ;  /* 0x00000805040085a7 */ /* 0x000ea400080010ff */
[----:B--2---:R-:W-:Y:S05]  /*bb20*/  @!P0 BRA `(.L_x_63) ;  /* 0xfffffffc00ec8947 */ /* 0x004fea000383ffff */
[----:B------:R-:W-:Y:S05]  /*bb30*/  BRA `(.L_x_62) ;  /* 0xffffff7400347947 */ /* 0x000fea000383ffff */
.L_x_65:
[----:B------:R-:W-:Y:S01]  /*bb40*/  BSSY B0, `(.L_x_162) ;  /* 0x0000006000007945 */ /* 0x000fe20003800000 */
[----:B------:R-:W-:-:S07]  /*bb50*/  MOV R15, 0xffffffff ;  /* 0xffffffff000f7802 */ /* 0x000fce0000000f00 */
[----:B-1---5:R-:W-:Y:S05]  /*bb60*/  WARPSYNC.COLLECTIVE R15, `(.L_x_163) ;  /* 0x000000000f0c7348 */ /* 0x022fea0003c00000 */
[----:B------:R-:W-:Y:S02]  /*bb70*/  ELECT P6, UR79, PT ;  /* 0x00000000004f782f */ /* 0x000fe400038c0000 */
[----:B------:R-:W-:Y:S01]  /*bb80*/  MOV R14, UR79 ;  /* 0x0000004f000e7c02 */ /* 0x000fe20008000f00 */
[----:B-1---5:R-:W-:Y:S10]  /*bb90*/  ENDCOLLECTIVE ;  /* 0x000000000000791b */ /* 0x022ff40003800000 */
.L_x_163:
[----:B------:R-:W-:Y:S05]  /*bba0*/  BSYNC B0 ;  /* 0x0000000000007941 */ /* 0x000fea0003800000 */
.L_x_162:
[----:B------:R-:W-:Y:S05]  /*bbb0*/  BRA `(.L_x_164) ;  /* 0xffffff7400647947 */ /* 0x000fea000383ffff */
.L_x_67:
[----:B-1----:R-:W-:-:S04]  /*bbc0*/  MOV R2, UR6 ;  /* 0x0000000600027c02 */ /* 0x002fc80008000f00 */
[----:B------:R1:W2:Y:S03]  /*bbd0*/  SYNCS.PHASECHK.TRANS64.TRYWAIT P0, [R2+URZ+0x8], R3 ;  /* 0x00000803020075a7 */ /* 0x0002a600080011ff */
[----:B--2---:R-:W-:Y:S05]  /*bbe0*/  @!P0 NANOSLEEP.SYNCS 0x989680 ;  /* 0x009896800000895d */ /* 0x004fea0003900000 */
[----:B------:R-:W2:Y:S02]  /*bbf0*/  @!P0 SYNCS.PHASECHK.TRANS64 P0, [R2+URZ+0x8], R3 ;  /* 0x00000803020085a7 */ /* 0x000ea400080010ff */
[----:B--2---:R-:W-:Y:S05]  /*bc00*/  @!P0 BRA `(.L_x_67) ;  /* 0xfffffffc00ec8947 */ /* 0x004fea000383ffff */
[----:B------:R-:W-:Y:S05]  /*bc10*/  BRA `(.L_x_66) ;  /* 0xffffff7400687947 */ /* 0x000fea000383ffff */
.L_x_68:
[----:B-1----:R1:W2:Y:S02]  /*bc20*/  SYNCS.PHASECHK.TRANS64.TRYWAIT P0, [R0+URZ+0xa0], R5 ;  /* 0x0000a005000075a7 */ /* 0x0022a400080011ff */
[----:B--2---:R-:W-:Y:S05]  /*bc30*/  @!P0 NANOSLEEP.SYNCS 0x989680 ;  /* 0x009896800000895d */ /* 0x004fea0003900000 */
[----:B------:R-:W2:Y:S02]  /*bc40*/  @!P0 SYNCS.PHASECHK.TRANS64 P0, [R0+URZ+0xa0], R5 ;  /* 0x0000a005000085a7 */ /* 0x000ea400080010ff */
[----:B--2---:R-:W-:Y:S05]  /*bc50*/  @!P0 BRA `(.L_x_68) ;  /* 0xfffffffc00f08947 */ /* 0x004fea000383ffff */
[----:B------:R-:W-:Y:S05]  /*bc60*/  BRA `(.L_x_165) ;  /* 0xffffff78003c7947 */ /* 0x000fea000383ffff */
.L_x_70:
[----:B------:R-:W-:-:S07]  /*bc70*/  MOV R0, UR11 ;  /* 0x0000000b00007c02 */ /* 0x000fce0008000f00 */
.L_x_166:
[----:B-1----:R1:W2:Y:S02]  /*bc80*/  SYNCS.PHASECHK.TRANS64.TRYWAIT P0, [R0+URZ+0xd0], R5 ;  /* 0x0000d005000075a7 */ /* 0x0022a400080011ff */
[----:B--2---:R-:W-:Y:S05]  /*bc90*/  @!P0 NANOSLEEP.SYNCS 0x989680 ;  /* 0x009896800000895d */ /* 0x004fea0003900000 */
[----:B------:R-:W2:Y:S02]  /*bca0*/  @!P0 SYNCS.PHASECHK.TRANS64 P0, [R0+URZ+0xd0], R5 ;  /* 0x0000d005000085a7 */ /* 0x000ea400080010ff */
[----:B--2---:R-:W-:Y:S05]  /*bcb0*/  @!P0 BRA `(.L_x_166) ;  /* 0xfffffffc00f08947 */ /* 0x004fea000383ffff */
[----:B------:R-:W-:Y:S05]  /*bcc0*/  BRA `(.L_x_167) ;  /* 0xffffff7800847947 */ /* 0x000fea000383ffff */
.L_x_73:
[----:B------:R-:W-:Y:S07]  /*bcd0*/  MOV R0, UR9 ;  /* 0x0000000900007c02 */ /* 0x000fee0008000f00 */
.L_x_168:
[----:B-1----:R1:W2:Y:S02]  /*bce0*/  SYNCS.PHASECHK.TRANS64.TRYWAIT P0, [R0+URZ], R5 ;  /* 0x00000005000075a7 */ /* 0x0022a400080011ff */
[----:B--2---:R-:W-:Y:S05]  /*bcf0*/  @!P0 NANOSLEEP.SYNCS 0x989680 ;  /* 0x009896800000895d */ /* 0x004fea0003900000 */
[----:B------:R-:W2:Y:S02]  /*bd00*/  @!P0 SYNCS.PHASECHK.TRANS64 P0, [R0+URZ], R5 ;  /* 0x00000005000085a7 */ /* 0x000ea400080010ff */
[----:B--2---:R-:W-:Y:S05]  /*bd10*/  @!P0 BRA `(.L_x_168) ;  /* 0xfffffffc00f08947 */ /* 0x004fea000383ffff */
[----:B------:R-:W-:Y:S05]  /*bd20*/  BRA `(.L_x_72) ;  /* 0xffffff78009c7947 */ /* 0x000fea000383ffff */
.L_x_77:
[----:B-1----:R-:W-:-:S07]  /*bd30*/  MOV R0, UR5 ;  /* 0x0000000500007c02 */ /* 0x002fce0008000f00 */
.L_x_169:
[----:B-1----:R1:W2:Y:S02]  /*bd40*/  SYNCS.PHASECHK.TRANS64.TRYWAIT P0, [R0+URZ], R3 ;  /* 0x00000003000075a7 */ /* 0x0022a400080011ff */
[----:B--2---:R-:W-:Y:S05]  /*bd50*/  @!P0 NANOSLEEP.SYNCS 0x989680 ;  /* 0x009896800000895d */ /* 0x004fea0003900000 */
[----:B------:R-:W2:Y:S02]  /*bd60*/  @!P0 SYNCS.PHASECHK.TRANS64 P0, [R0+URZ], R3 ;  /* 0x00000003000085a7 */ /* 0x000ea400080010ff */
[----:B--2---:R-:W-:Y:S05]  /*bd70*/  @!P0 BRA `(.L_x_169) ;  /* 0xfffffffc00f08947 */ /* 0x004fea000383ffff */
[----:B------:R-:W-:Y:S05]  /*bd80*/  BRA `(.L_x_170) ;  /* 0xffffff7c00547947 */ /* 0x000fea000383ffff */
.L_x_80:
[----:B------:R-:W-:-:S07]  /*bd90*/  MOV R0, UR8 ;  /* 0x0000000800007c02 */ /* 0x000fce0008000f00 */
.L_x_171:
[----:B-1----:R1:W2:Y:S02]  /*bda0*/  SYNCS.PHASECHK.TRANS64.TRYWAIT P1, [R0+URZ+0x100], R3 ;  /* 0x00010003000075a7 */ /* 0x0022a400080211ff */
[----:B--2---:R-:W-:Y:S05]  /*bdb0*/  @!P1 NANOSLEEP.SYNCS 0x989680 ;  /* 0x009896800000995d */ /* 0x004fea0003900000 */
[----:B------:R-:W2:Y:S02]  /*bdc0*/  @!P1 SYNCS.PHASECHK.TRANS64 P1, [R0+URZ+0x100], R3 ;  /* 0x00010003000095a7 */ /* 0x000ea400080210ff */
[----:B--2---:R-:W-:Y:S05]  /*bdd0*/  @!P1 BRA `(.L_x_171) ;  /* 0xfffffffc00f09947 */ /* 0x004fea000383ffff */
[----:B------:R-:W-:Y:S05]  /*bde0*/  BRA `(.L_x_172) ;  /* 0xffffff7c00a07947 */ /* 0x000fea000383ffff */
.L_x_85:
[----:B--2---:R2:W4:Y:S02]  /*bdf0*/  SYNCS.PHASECHK.TRANS64.TRYWAIT P0, [R0+URZ+0xa0], R3 ;  /* 0x0000a003000075a7 */ /* 0x00452400080011ff */
[----:B----4-:R-:W-:Y:S05]  /*be00*/  @!P0 NANOSLEEP.SYNCS 0x989680 ;  /* 0x009896800000895d */ /* 0x010fea0003900000 */
[----:B------:R-:W4:Y:S02]  /*be10*/  @!P0 SYNCS.PHASECHK.TRANS64 P0, [R0+URZ+0xa0], R3 ;  /* 0x0000a003000085a7 */ /* 0x000f2400080010ff */
[----:B----4-:R-:W-:Y:S05]  /*be20*/  @!P0 BRA `(.L_x_85) ;  /* 0xfffffffc00f08947 */ /* 0x010fea000383ffff */
[----:B------:R-:W-:Y:S05]  /*be30*/  BRA `(.L_x_173) ;  /* 0xffffff8000b47947 */ /* 0x000fea000383ffff */
.L_x_88:
[----:B------:R-:W-:Y:S07]  /*be40*/  MOV R0, UR7 ;  /* 0x0000000700007c02 */ /* 0x000fee0008000f00 */
.L_x_174:
[----:B--2---:R2:W4:Y:S02]  /*be50*/  SYNCS.PHASECHK.TRANS64.TRYWAIT P0, [R0+URZ+0x98], R3 ;  /* 0x00009803000075a7 */ /* 0x00452400080011ff */
[----:B----4-:R-:W-:Y:S05]  /*be60*/  @!P0 NANOSLEEP.SYNCS 0x989680 ;  /* 0x009896800000895d */ /* 0x010fea0003900000 */
[----:B------:R-:W4:Y:S02]  /*be70*/  @!P0 SYNCS.PHASECHK.TRANS64 P0, [R0+URZ+0x98], R3 ;  /* 0x00009803000085a7 */ /* 0x000f2400080010ff */
[----:B----4-:R-:W-:Y:S05]  /*be80*/  @!P0 BRA `(.L_x_174) ;  /* 0xfffffffc00f08947 */ /* 0x010fea000383ffff */
[----:B------:R-:W-:Y:S05]  /*be90*/  BRA `(.L_x_87) ;  /* 0xffffff8400947947 */ /* 0x000fea000383ffff */
.L_x_91:
[----:B------:R-:W-:Y:S07]  /*bea0*/  MOV R3, UR7 ;  /* 0x0000000700037c02 */ /* 0x000fee0008000f00 */
.L_x_175:
[----:B-1----:R1:W2:Y:S02]  /*beb0*/  SYNCS.PHASECHK.TRANS64.TRYWAIT P0, [R3+URZ+0x70], R12 ;  /* 0x0000700c030075a7 */ /* 0x0022a400080011ff */
[----:B--2---:R-:W-:Y:S05]  /*bec0*/  @!P0 NANOSLEEP.SYNCS 0x989680 ;  /* 0x009896800000895d */ /* 0x004fea0003900000 */
[----:B------:R-:W2:Y:S02]  /*bed0*/  @!P0 SYNCS.PHASECHK.TRANS64 P0, [R3+URZ+0x70], R12 ;  /* 0x0000700c030085a7 */ /* 0x000ea400080010ff */
[----:B--2---:R-:W-:Y:S05]  /*bee0*/  @!P0 BRA `(.L_x_175) ;  /* 0xfffffffc00f08947 */ /* 0x004fea000383ffff */
[----:B------:R-:W-:Y:S05]  /*bef0*/  BRA `(.L_x_176) ;  /* 0xffffff88000c7947 */ /* 0x000fea000383ffff */
.L_x_92:
[----:B-1----:R-:W-:Y:S07]  /*bf00*/  MOV R3, UR7 ;  /* 0x0000000700037c02 */ /* 0x002fee0008000f00 */
.L_x_177:
[----:B-1----:R1:W2:Y:S02]  /*bf10*/  SYNCS.PHASECHK.TRANS64.TRYWAIT P0, [R3+URZ+0x78], R12 ;  /* 0x0000780c030075a7 */ /* 0x0022a400080011ff */
[----:B--2---:R-:W-:Y:S05]  /*bf20*/  @!P0 NANOSLEEP.SYNCS 0x989680 ;  /* 0x009896800000895d */ /* 0x004fea0003900000 */
[----:B------:R-:W2:Y:S02]  /*bf30*/  @!P0 SYNCS.PHASECHK.TRANS64 P0, [R3+URZ+0x78], R12 ;  /* 0x0000780c030085a7 */ /* 0x000ea400080010ff */
[----:B--2---:R-:W-:Y:S05]  /*bf40*/  @!P0 BRA `(.L_x_177) ;  /* 0xfffffffc00f08947 */ /* 0x004fea000383ffff */
[----:B------:R-:W-:Y:S05]  /*bf50*/  BRA `(.L_x_178) ;  /* 0xffffff8800487947 */ /* 0x000fea000383ffff */
.L_x_93:
[----:B-1----:R-:W-:Y:S07]  /*bf60*/  MOV R3, UR7 ;  /* 0x0000000700037c02 */ /* 0x002fee0008000f00 */
.L_x_179:
[----:B-1----:R1:W2:Y:S02]  /*bf70*/  SYNCS.PHASECHK.TRANS64.TRYWAIT P0, [R3+URZ+0x80], R12 ;  /* 0x0000800c030075a7 */ /* 0x0022a400080011ff */
[----:B--2---:R-:W-:Y:S05]  /*bf80*/  @!P0 NANOSLEEP.SYNCS 0x989680 ;  /* 0x009896800000895d */ /* 0x004fea0003900000 */
[----:B------:R-:W2:Y:S02]  /*bf90*/  @!P0 SYNCS.PHASECHK.TRANS64 P0, [R3+URZ+0x80], R12 ;  /* 0x0000800c030085a7 */ /* 0x000ea400080010ff */
[----:B--2---:R-:W-:Y:S05]  /*bfa0*/  @!P0 BRA `(.L_x_179) ;  /* 0xfffffffc00f08947 */ /* 0x004fea000383ffff */
[----:B------:R-:W-:Y:S05]  /*bfb0*/  BRA `(.L_x_180) ;  /* 0xffffff8800907947 */ /* 0x000fea000383ffff */
.L_x_94:
[----:B------:R-:W-:Y:S07]  /*bfc0*/  MOV R3, UR7 ;  /* 0x0000000700037c02 */ /* 0x000fee0008000f00 */
.L_x_181:
[----:B-1----:R1:W2:Y:S02]  /*bfd0*/  SYNCS.PHASECHK.TRANS64.TRYWAIT P0, [R3+URZ+0x88], R12 ;  /* 0x0000880c030075a7 */ /* 0x0022a400080011ff */
[----:B--2---:R-:W-:Y:S05]  /*bfe0*/  @!P0 NANOSLEEP.SYNCS 0x989680 ;  /* 0x009896800000895d */ /* 0x004fea0003900000 */
[----:B------:R-:W2:Y:S02]  /*bff0*/  @!P0 SYNCS.PHASECHK.TRANS64 P0, [R3+URZ+0x88], R12 ;  /* 0x0000880c030085a7 */ /* 0x000ea400080010ff */
[----:B--2---:R-:W-:Y:S05]  /*c000*/  @!P0 BRA `(.L_x_181) ;  /* 0xfffffffc00f08947 */ /* 0x004fea000383ffff */
[----:B------:R-:W-:Y:S05]  /*c010*/  BRA `(.L_x_182) ;  /* 0xffffff8c00187947 */ /* 0x000fea000383ffff */
.L_x_96:
[----:B------:R-:W-:-:S07]  /*c020*/  MOV R0, UR7 ;  /* 0x0000000700007c02 */ /* 0x000fce0008000f00 */
.L_x_183:
[----:B-1----:R1:W4:Y:S02]  /*c030*/  SYNCS.PHASECHK.TRANS64.TRYWAIT P0, [R0+URZ+0x70], R3 ;  /* 0x00007003000075a7 */ /* 0x00232400080011ff */
[----:B----4-:R-:W-:Y:S05]  /*c040*/  @!P0 NANOSLEEP.SYNCS 0x989680 ;  /* 0x009896800000895d */ /* 0x010fea0003900000 */
[----:B------:R-:W4:Y:S02]  /*c050*/  @!P0 SYNCS.PHASECHK.TRANS64 P0, [R0+URZ+0x70], R3 ;  /* 0x00007003000085a7 */ /* 0x000f2400080010ff */
[----:B----4-:R-:W-:Y:S05]  /*c060*/  @!P0 BRA `(.L_x_183) ;  /* 0xfffffffc00f08947 */ /* 0x010fea000383ffff */
[----:B------:R-:W-:Y:S05]  /*c070*/  BRA `(.L_x_184) ;  /* 0xffffff8c00887947 */ /* 0x000fea000383ffff */
.L_x_97:
[----:B-1----:R-:W-:-:S07]  /*c080*/  MOV R0, UR7 ;  /* 0x0000000700007c02 */ /* 0x002fce0008000f00 */
.L_x_185:
[----:B-1----:R1:W4:Y:S02]  /*c090*/  SYNCS.PHASECHK.TRANS64.TRYWAIT P0, [R0+URZ+0x78], R3 ;  /* 0x00007803000075a7 */ /* 0x00232400080011ff */
[----:B----4-:R-:W-:Y:S05]  /*c0a0*/  @!P0 NANOSLEEP.SYNCS 0x989680 ;  /* 0x009896800000895d */ /* 0x010fea0003900000 */
[----:B------:R-:W4:Y:S02]  /*c0b0*/  @!P0 SYNCS.PHASECHK.TRANS64 P0, [R0+URZ+0x78], R3 ;  /* 0x00007803000085a7 */ /* 0x000f2400080010ff */
[----:B----4-:R-:W-:Y:S05]  /*c0c0*/  @!P0 BRA `(.L_x_185) ;  /* 0xfffffffc00f08947 */ /* 0x010fea000383ffff */
[----:B------:R-:W-:Y:S05]  /*c0d0*/  BRA `(.L_x_186) ;  /* 0xffffff8c00787947 */ /* 0x000fea000383ffff */
.L_x_98:
[----:B-1----:R-:W-:-:S07]  /*c0e0*/  MOV R0, UR7 ;  /* 0x0000000700007c02 */ /* 0x002fce0008000f00 */
.L_x_187:
[----:B-1----:R1:W4:Y:S02]  /*c0f0*/  SYNCS.PHASECHK.TRANS64.TRYWAIT P0, [R0+URZ+0x80], R3 ;  /* 0x00008003000075a7 */ /* 0x00232400080011ff */
[----:B----4-:R-:W-:Y:S05]  /*c100*/  @!P0 NANOSLEEP.SYNCS 0x989680 ;  /* 0x009896800000895d */ /* 0x010fea0003900000 */
[----:B------:R-:W4:Y:S02]  /*c110*/  @!P0 SYNCS.PHASECHK.TRANS64 P0, [R0+URZ+0x80], R3 ;  /* 0x00008003000085a7 */ /* 0x000f2400080010ff */
[----:B----4-:R-:W-:Y:S05]  /*c120*/  @!P0 BRA `(.L_x_187) ;  /* 0xfffffffc00f08947 */ /* 0x010fea000383ffff */
[----:B------:R-:W-:Y:S05]  /*c130*/  BRA `(.L_x_188) ;  /* 0xffffff8c00687947 */ /* 0x000fea000383ffff */
.L_x_100:
[----:B--2---:R2:W3:Y:S02]  /*c140*/  SYNCS.PHASECHK.TRANS64.TRYWAIT P0, [R0+URZ+0xa0], R3 ;  /* 0x0000a003000075a7 */ /* 0x0044e400080011ff */
[----:B---3--:R-:W-:Y:S05]  /*c150*/  @!P0 NANOSLEEP.SYNCS 0x989680 ;  /* 0x009896800000895d */ /* 0x008fea0003900000 */
[----:B------:R-:W3:Y:S02]  /*c160*/  @!P0 SYNCS.PHASECHK.TRANS64 P0, [R0+URZ+0xa0], R3 ;  /* 0x0000a003000085a7 */ /* 0x000ee400080010ff */
[----:B---3--:R-:W-:Y:S05]  /*c170*/  @!P0 BRA `(.L_x_100) ;  /* 0xfffffffc00f08947 */ /* 0x008fea000383ffff */
[----:B------:R-:W-:Y:S05]  /*c180*/  BRA `(.L_x_189) ;  /* 0xffffff9000307947 */ /* 0x000fea000383ffff */
.L_x_111:
[----:B-1----:R1:W3:Y:S02]  /*c190*/  SYNCS.PHASECHK.TRANS64.TRYWAIT P1, [R3+URZ+0x50], R0 ;  /* 0x00005000030075a7 */ /* 0x0022e400080211ff */
[----:B---3--:R-:W-:Y:S05]  /*c1a0*/  @!P1 NANOSLEEP.SYNCS 0x989680 ;  /* 0x009896800000995d */ /* 0x008fea0003900000 */
[----:B------:R-:W3:Y:S02]  /*c1b0*/  @!P1 SYNCS.PHASECHK.TRANS64 P1, [R3+URZ+0x50], R0 ;  /* 0x00005000030095a7 */ /* 0x000ee400080210ff */
[----:B---3--:R-:W-:Y:S05]  /*c1c0*/  @!P1 BRA `(.L_x_111) ;  /* 0xfffffffc00f09947 */ /* 0x008fea000383ffff */
[----:B------:R-:W-:Y:S05]  /*c1d0*/  BRA `(.L_x_110) ;  /* 0xffffff9c00547947 */ /* 0x000fea000383ffff */
.L_x_113:
[----:B-1----:R1:W4:Y:S02]  /*c1e0*/  SYNCS.PHASECHK.TRANS64.TRYWAIT P0, [R191+URZ+0xc0], R2 ;  /* 0x0000c002bf0075a7 */ /* 0x00232400080011ff */
[----:B----4-:R-:W-:Y:S05]  /*c1f0*/  @!P0 NANOSLEEP.SYNCS 0x989680 ;  /* 0x009896800000895d */ /* 0x010fea0003900000 */
[----:B------:R-:W4:Y:S02]  /*c200*/  @!P0 SYNCS.PHASECHK.TRANS64 P0, [R191+URZ+0xc0], R2 ;  /* 0x0000c002bf0085a7 */ /* 0x000f2400080010ff */
[----:B----4-:R-:W-:Y:S05]  /*c210*/  @!P0 BRA `(.L_x_113) ;  /* 0xfffffffc00f08947 */ /* 0x010fea000383ffff */
[----:B------:R-:W-:Y:S05]  /*c220*/  BRA `(.L_x_112) ;  /* 0xffffff9c00b07947 */ /* 0x000fea000383ffff */
.L_x_122:
[----:B--2---:R2:W3:Y:S02]  /*c230*/  SYNCS.PHASECHK.TRANS64.TRYWAIT P0, [R206+URZ+0x50], R3 ;  /* 0x00005003ce0075a7 */ /* 0x0044e400080011ff */
[----:B---3--:R-:W-:Y:S05]  /*c240*/  @!P0 NANOSLEEP.SYNCS 0x989680 ;  /* 0x009896800000895d */ /* 0x008fea0003900000 */
[----:B------:R-:W3:Y:S02]  /*c250*/  @!P0 SYNCS.PHASECHK.TRANS64 P0, [R206+URZ+0x50], R3 ;  /* 0x00005003ce0085a7 */ /* 0x000ee400080010ff */
[----:B---3--:R-:W-:Y:S05]  /*c260*/  @!P0 BRA `(.L_x_122) ;  /* 0xfffffffc00f08947 */ /* 0x008fea000383ffff */
[----:B------:R-:W-:Y:S05]  /*c270*/  BRA `(.L_x_121) ;  /* 0xffffffb000bc7947 */ /* 0x000fea000383ffff */
.L_x_131:
[----:B--2---:R2:W3:Y:S02]  /*c280*/  SYNCS.PHASECHK.TRANS64.TRYWAIT P0, [R0+URZ+0x50], R7 ;  /* 0x00005007000075a7 */ /* 0x0044e400080011ff */
[----:B---3--:R-:W-:Y:S05]  /*c290*/  @!P0 NANOSLEEP.SYNCS 0x989680 ;  /* 0x009896800000895d */ /* 0x008fea0003900000 */
[----:B------:R-:W3:Y:S02]  /*c2a0*/  @!P0 SYNCS.PHASECHK.TRANS64 P0, [R0+URZ+0x50], R7 ;  /* 0x00005007000085a7 */ /* 0x000ee400080010ff */
[----:B---3--:R-:W-:Y:S05]  /*c2b0*/  @!P0 BRA `(.L_x_131) ;  /* 0xfffffffc00f08947 */ /* 0x008fea000383ffff */
[----:B------:R-:W-:Y:S05]  /*c2c0*/  BRA `(.L_x_130) ;  /* 0xffffffc800147947 */ /* 0x000fea000383ffff */
.L_x_140:
[----:B--2---:R2:W3:Y:S02]  /*c2d0*/  SYNCS.PHASECHK.TRANS64.TRYWAIT P0, [R0+URZ+0x50], R3 ;  /* 0x00005003000075a7 */ /* 0x0044e400080011ff */
[----:B---3--:R-:W-:Y:S05]  /*c2e0*/  @!P0 NANOSLEEP.SYNCS 0x989680 ;  /* 0x009896800000895d */ /* 0x008fea0003900000 */
[----:B------:R-:W3:Y:S02]  /*c2f0*/  @!P0 SYNCS.PHASECHK.TRANS64 P0, [R0+URZ+0x50], R3 ;  /* 0x00005003000085a7 */ /* 0x000ee400080010ff */
[----:B---3--:R-:W-:Y:S05]  /*c300*/  @!P0 BRA `(.L_x_140) ;  /* 0xfffffffc00f08947 */ /* 0x008fea000383ffff */
[----:B------:R-:W-:Y:S05]  /*c310*/  BRA `(.L_x_139) ;  /* 0xffffffdc00787947 */ /* 0x000fea000383ffff */
        .weak           $__internal_0_$__cuda_sm10x_tcgen05_guardrail_trap_col_being_dealloced_not_returned_by_alloc
        .type           $__internal_0_$__cuda_sm10x_tcgen05_guardrail_trap_col_being_dealloced_not_returned_by_alloc,@function
        .size           $__internal_0_$__cuda_sm10x_tcgen05_guardrail_trap_col_being_dealloced_not_returned_by_alloc,($__internal_1_$__cuda_sm10x_tcgen05_guardrail_trap_phase_invalid_during_alloc - $__internal_0_$__cuda_sm10x_tcgen05_guardrail_trap_col_being_dealloced_not_returned_by_alloc)
$__internal_0_$__cuda_sm10x_tcgen05_guardrail_trap_col_being_dealloced_not_returned_by_alloc:
[----:B------:R-:W-:Y:S05]  /*c320*/  BPT.TRAP 0x1 ;  /* 0x000000040000795c */ /* 0x000fea0000300000 */
[----:B------:R-:W-:-:S04]  /*c330*/  HFMA2 R3, -RZ, RZ, 0, 0 ;  /* 0x00000000ff037431 */ /* 0x000fc800000001ff */
[----:B------:R-:W-:Y:S05]  /*c340*/  RET.REL.NODEC R2 `(_ZN7cutlass13device_kernelINS_4gemm6kernel13GemmUniversalIN4cute5tupleIJiiiiEEENS1_10collective13CollectiveMmaINS1_35MainloopSm100TmaUmmaWarpSpecializedILi5ELi2ELi2ENS5_IJNS4_1CILi2EEENSA_ILi1EEESC_EEEEENS5_IJNSA_ILi256EEESF_NSA_ILi32EEEEEENS_12float_e5m2_tENS5_IJlSC_lEEESI_SJ_NS4_8TiledMMAINS4_8MMA_AtomIJNS4_10MMA_TraitsINS4_25SM100_MMA_F8F6F4_2x1SM_SSEJSI_SI_fSF_SF_NS4_17integral_constantINS4_4UMMA5MajorELSQ_0EEESR_NSO_INSP_7ScaleInELSS_0EEEST_EEEEEENS4_6LayoutINS5_IJSC_SC_SC_EEENS5_IJNSA_ILi0EEESY_SY_EEEEENS5_IJNS4_10UnderscoreES11_S11_EEEEENS4_18SM100_TMA_2SM_LOADENS4_14ComposedLayoutINS4_7SwizzleILi1ELi4ELi3EEENS4_18smem_ptr_flag_bitsILi8EEENSW_INS5_IJNSA_ILi8EEESG_EEENS5_IJSG_SC_EEEEEEEvNS4_8identityES14_S1E_vS1F_EENS_8epilogue10collective18CollectiveEpilogueINS1H_23Sm100TmaWarpSpecializedILi4ELi2ELi64ELb0ELb0EEEJNS5_IJNSA_ILi128EEESF_SG_EEENS5_IJNSW_IS1M_SC_EENSW_INSA_ILi64EEESC_EEEEESI_SJ_SI_SJ_NS1H_6fusion15FusionCallbacksIS1L_NS1S_17LinearCombinationISI_fSI_fLNS_15FloatRoundStyleE2EEES1N_S1R_JEEENS4_5SM1004TMEM4LOAD26SM100_TMEM_LOAD_32dp32b64xENS4_13SM90_TMA_LOADENS15_INS16_ILi2ELi4ELi3EEES19_NSW_INS5_IJS1A_S1P_EEENS5_IJS1P_SC_EEEEEEENS4_39AutoVectorizingCopyWithAssumedAlignmentILi128EEENS4_14SM90_TMA_STOREES27_S29_S29_EEEvvEEEEvNT_6ParamsE) ;  /* 0xffffff3c022c7950 */ /* 0x000fea0003c3ffff */
        .weak           $__internal_1_$__cuda_sm10x_tcgen05_guardrail_trap_phase_invalid_during_alloc
        .type           $__internal_1_$__cuda_sm10x_tcgen05_guardrail_trap_phase_invalid_during_alloc,@function
        .size           $__internal_1_$__cuda_sm10x_tcgen05_guardrail_trap_phase_invalid_during_alloc,($__internal_2_$__cuda_sm10x_tcgen05_guardrail_trap_unallocated_columns_being_dealloced - $__internal_1_$__cuda_sm10x_tcgen05_guardrail_trap_phase_invalid_during_alloc)
$__internal_1_$__cuda_sm10x_tcgen05_guardrail_trap_phase_invalid_during_alloc:
[----:B------:R-:W-:Y:S05]  /*c350*/  BPT.TRAP 0x1 ;  /* 0x000000040000795c */ /* 0x000fea0000300000 */
[----:B------:R-:W-:-:S04]  /*c360*/  MOV R3, 0x0 ;  /* 0x0000000000037802 */ /* 0x000fc80000000f00 */
[----:B------:R-:W-:Y:S05]  /*c370*/  RET.REL.NODEC R2 `(_ZN7cutlass13device_kernelINS_4gemm6kernel13GemmUniversalIN4cute5tupleIJiiiiEEENS1_10collective13CollectiveMmaINS1_35MainloopSm100TmaUmmaWarpSpecializedILi5ELi2ELi2ENS5_IJNS4_1CILi2EEENSA_ILi1EEESC_EEEEENS5_IJNSA_ILi256EEESF_NSA_ILi32EEEEEENS_12float_e5m2_tENS5_IJlSC_lEEESI_SJ_NS4_8TiledMMAINS4_8MMA_AtomIJNS4_10MMA_TraitsINS4_25SM100_MMA_F8F6F4_2x1SM_SSEJSI_SI_fSF_SF_NS4_17integral_constantINS4_4UMMA5MajorELSQ_0EEESR_NSO_INSP_7ScaleInELSS_0EEEST_EEEEEENS4_6LayoutINS5_IJSC_SC_SC_EEENS5_IJNSA_ILi0EEESY_SY_EEEEENS5_IJNS4_10UnderscoreES11_S11_EEEEENS4_18SM100_TMA_2SM_LOADENS4_14ComposedLayoutINS4_7SwizzleILi1ELi4ELi3EEENS4_18smem_ptr_flag_bitsILi8EEENSW_INS5_IJNSA_ILi8EEESG_EEENS5_IJSG_SC_EEEEEEEvNS4_8identityES14_S1E_vS1F_EENS_8epilogue10collective18CollectiveEpilogueINS1H_23Sm100TmaWarpSpecializedILi4ELi2ELi64ELb0ELb0EEEJNS5_IJNSA_ILi128EEESF_SG_EEENS5_IJNSW_IS1M_SC_EENSW_INSA_ILi64EEESC_EEEEESI_SJ_SI_SJ_NS1H_6fusion15FusionCallbacksIS1L_NS1S_17LinearCombinationISI_fSI_fLNS_15FloatRoundStyleE2EEES1N_S1R_JEEENS4_5SM1004TMEM4LOAD26SM100_TMEM_LOAD_32dp32b64xENS4_13SM90_TMA_LOADENS15_INS16_ILi2ELi4ELi3EEES19_NSW_INS5_IJS1A_S1P_EEENS5_IJS1P_SC_EEEEEEENS4_39AutoVectorizingCopyWithAssumedAlignmentILi128EEENS4_14SM90_TMA_STOREES27_S29_S29_EEEvvEEEEvNT_6ParamsE) ;  /* 0xffffff3c02207950 */ /* 0x000fea0003c3ffff */
        .weak           $__internal_2_$__cuda_sm10x_tcgen05_guardrail_trap_unallocated_columns_being_dealloced
        .type           $__internal_2_$__cuda_sm10x_tcgen05_guardrail_trap_unallocated_columns_being_dealloced,@function
        .size           $__internal_2_$__cuda_sm10x_tcgen05_guardrail_trap_unallocated_columns_being_dealloced,(.L_x_191 - $__internal_2_$__cuda_sm10x_tcgen05_guardrail_trap_unallocated_columns_being_dealloced)
$__internal_2_$__cuda_sm10x_tcgen05_guardrail_trap_unallocated_columns_being_dealloced:
[----:B------:R-:W-:Y:S05]  /*c380*/  BPT.TRAP 0x1 ;  /* 0x000000040000795c */ /* 0x000fea0000300000 */
[----:B------:R-:W-:-:S04]  /*c390*/  HFMA2 R3, -RZ, RZ, 0, 0 ;  /* 0x00000000ff037431 */ /* 0x000fc800000001ff */
[----:B------:R-:W-:Y:S05]  /*c3a0*/  RET.REL.NODEC R2 `(_ZN7cutlass13device_kernelINS_4gemm6kernel13GemmUniversalIN4cute5tupleIJiiiiEEENS1_10collective13CollectiveMmaINS1_35MainloopSm100TmaUmmaWarpSpecializedILi5ELi2ELi2ENS5_IJNS4_1CILi2EEENSA_ILi1EEESC_EEEEENS5_IJNSA_ILi256EEESF_NSA_ILi32EEEEEENS_12float_e5m2_tENS5_IJlSC_lEEESI_SJ_NS4_8TiledMMAINS4_8MMA_AtomIJNS4_10MMA_TraitsINS4_25SM100_MMA_F8F6F4_2x1SM_SSEJSI_SI_fSF_SF_NS4_17integral_constantINS4_4UMMA5MajorELSQ_0EEESR_NSO_INSP_7ScaleInELSS_0EEEST_EEEEEENS4_6LayoutINS5_IJSC_SC_SC_EEENS5_IJNSA_ILi0EEESY_SY_EEEEENS5_IJNS4_10UnderscoreES11_S11_EEEEENS4_18SM100_TMA_2SM_LOADENS4_14ComposedLayoutINS4_7SwizzleILi1ELi4ELi3EEENS4_18smem_ptr_flag_bitsILi8EEENSW_INS5_IJNSA_ILi8EEESG_EEENS5_IJSG_SC_EEEEEEEvNS4_8identityES14_S1E_vS1F_EENS_8epilogue10collective18CollectiveEpilogueINS1H_23Sm100TmaWarpSpecializedILi4ELi2ELi64ELb0ELb0EEEJNS5_IJNSA_ILi128EEESF_SG_EEENS5_IJNSW_IS1M_SC_EENSW_INSA_ILi64EEESC_EEEEESI_SJ_SI_SJ_NS1H_6fusion15FusionCallbacksIS1L_NS1S_17LinearCombinationISI_fSI_fLNS_15FloatRoundStyleE2EEES1N_S1R_JEEENS4_5SM1004TMEM4LOAD26SM100_TMEM_LOAD_32dp32b64xENS4_13SM90_TMA_LOADENS15_INS16_ILi2ELi4ELi3EEES19_NSW_INS5_IJS1A_S1P_EEENS5_IJS1P_SC_EEEEEEENS4_39AutoVectorizingCopyWithAssumedAlignmentILi128EEENS4_14SM90_TMA_STOREES27_S29_S29_EEEvvEEEEvNT_6ParamsE) ;  /* 0xffffff3c02147950 */ /* 0x000fea0003c3ffff */
.L_x_190:
[----:B------:R-:W-:-:S00]  /*c3b0*/  BRA `(.L_x_190) ;  /* 0xfffffffc00fc7947 */ /* 0x000fc0000383ffff */
[----:B------:R-:W-:-:S00]  /*c3c0*/  NOP ;  /* 0x0000000000007918 */ /* 0x000fc00000000000 */
        /* <DEDUP_REMOVED lines=11> */
.L_x_191:


//--------------------- .nv.global.init           --------------------------
	.section	.nv.global.init,"aw",@progbits
.nv.global.init:
	.type		$str$27,@object
	.size		$str$27,($str$28 - $str$27)
$str$27:
        /*0000*/ 	.byte	0x28, 0x61, 0x64, 0x64, 0x72, 0x65, 0x73, 0x73, 0x20, 0x26, 0x20, 0x6d, 0x61, 0x73, 0x6b, 0x29
        /*0010*/ 	.byte	0x20, 0x3d, 0x3d, 0x20, 0x30, 0x00
	.type		$str$28,@object
	.size		$str$28,($str$26 - $str$28)
$str$28:
        /*0016*/ 	.byte	0x2f, 0x74, 0x6d, 0x70, 0x2f, 0x63, 0x75, 0x74, 0x6c, 0x61, 0x73, 0x73, 0x5f, 0x73, 0x77, 0x65
        /*0026*/ 	.byte	0x65, 0x70, 0x5f, 0x73, 0x72, 0x63, 0x2f, 0x69, 0x6e, 0x63, 0x6c, 0x75, 0x64, 0x65, 0x2f, 0x63
        /*0036*/ 	.byte	0x75, 0x74, 0x65, 0x2f, 0x70, 0x6f, 0x69, 0x6e, 0x74, 0x65, 0x72, 0x5f, 0x66, 0x6c, 0x61, 0x67
        /*0046*/ 	.byte	0x67, 0x65, 0x64, 0x2e, 0x68, 0x70, 0x70, 0x00
	.type		$str$26,@object
	.size		$str$26,($str$25 - $str$26)
$str$26:
        /*004e*/ 	.byte	0x2f, 0x74, 0x6d, 0x70, 0x2f, 0x63, 0x75, 0x74, 0x6c, 0x61, 0x73, 0x73, 0x5f, 0x73, 0x77, 0x65
        /*005e*/ 	.byte	0x65, 0x70, 0x5f, 0x73, 0x72, 0x63, 0x2f, 0x69, 0x6e, 0x63, 0x6c, 0x75, 0x64, 0x65, 0x2f, 0x63
        /*006e*/ 	.byte	0x75, 0x74, 0x65, 0x2f, 0x61, 0x74, 0x6f, 0x6d, 0x2f, 0x63, 0x6f, 0x70, 0x79, 0x5f, 0x74, 0x72
        /*007e*/ 	.byte	0x61, 0x69, 0x74, 0x73, 0x5f, 0x73, 0x6d, 0x31, 0x30, 0x30, 0x2e, 0x68, 0x70, 0x70, 0x00
	.type		$str$25,@object
	.size		$str$25,(__unnamed_1 - $str$25)
$str$25:
        /*008d*/ 	.byte	0x28, 0x28, 0x75, 0x69, 0x6e, 0x74, 0x33, 0x32, 0x5f, 0x74, 0x28, 0x74, 0x68, 0x72, 0x65, 0x61
        /*009d*/ 	.byte	0x64, 0x49, 0x64, 0x78, 0x2e, 0x78, 0x29, 0x20, 0x2f, 0x20, 0x33, 0x32, 0x29, 0x20, 0x25, 0x20
        /*00ad*/ 	.byte	0x34, 0x29, 0x20, 0x3d, 0x3d, 0x20, 0x28, 0x28, 0x28, 0x74, 0x6d, 0x65, 0x6d, 0x5f, 0x61, 0x64
        /*00bd*/ 	.byte	0x64, 0x72, 0x20, 0x3e, 0x3e, 0x20, 0x31, 0x36, 0x29, 0x20, 0x2f, 0x20, 0x33, 0x32, 0x29, 0x20
        /*00cd*/ 	.byte	0x25, 0x20, 0x34, 0x29, 0x00
	.type		__unnamed_1,@object
	.size		__unnamed_1,(__unnamed_2 - __unnamed_1)
__unnamed_1:
        /*00d2*/ 	.byte	0x61, 0x75, 0x74, 0x6f, 0x20, 0x63, 0x75, 0x74, 0x65, 0x3a, 0x3a, 0x61, 0x73, 0x5f, 0x70, 0x6f
        /* <DEDUP_REMOVED lines=24> */
        /*0262*/ 	.byte	0x43, 0x3c, 0x38, 0x31, 0x39, 0x32, 0x3e, 0x3e, 0x3e, 0x3e, 0x5d, 0x00
	.type		__unnamed_2,@object
	.size		__unnamed_2,(__unnamed_3 - __unnamed_2)
__unnamed_2:
        /* <DEDUP_REMOVED lines=26> */
	.type		__unnamed_3,@object
	.size		__unnamed_3,(.L_3 - __unnamed_3)
__unnamed_3:
        /* <DEDUP_REMOVED lines=42> */
        /*06aa*/ 	.byte	0x3e, 0x3e, 0x3e, 0x3e, 0x5d, 0x00
.L_3:


//--------------------- .nv.shared._ZN7cutlass13device_kernelINS_4gemm6kernel13GemmUniversalIN4cute5tupleIJiiiiEEENS1_10collective13CollectiveMmaINS1_35MainloopSm100TmaUmmaWarpSpecializedILi5ELi2ELi2ENS5_IJNS4_1CILi2EEENSA_ILi1EEESC_EEEEENS5_IJNSA_ILi256EEESF_NSA_ILi32EEEEEENS_12float_e5m2_tENS5_IJlSC_lEEESI_SJ_NS4_8TiledMMAINS4_8MMA_AtomIJNS4_10MMA_TraitsINS4_25SM100_MMA_F8F6F4_2x1SM_SSEJSI_SI_fSF_SF_NS4_17integral_constantINS4_4UMMA5MajorELSQ_0EEESR_NSO_INSP_7ScaleInELSS_0EEEST_EEEEEENS4_6LayoutINS5_IJSC_SC_SC_EEENS5_IJNSA_ILi0EEESY_SY_EEEEENS5_IJNS4_10UnderscoreES11_S11_EEEEENS4_18SM100_TMA_2SM_LOADENS4_14ComposedLayoutINS4_7SwizzleILi1ELi4ELi3EEENS4_18smem_ptr_flag_bitsILi8EEENSW_INS5_IJNSA_ILi8EEESG_EEENS5_IJSG_SC_EEEEEEEvNS4_8identityES14_S1E_vS1F_EENS_8epilogue10collective18CollectiveEpilogueINS1H_23Sm100TmaWarpSpecializedILi4ELi2ELi64ELb0ELb0EEEJNS5_IJNSA_ILi128EEESF_SG_EEENS5_IJNSW_IS1M_SC_EENSW_INSA_ILi64EEESC_EEEEESI_SJ_SI_SJ_NS1H_6fusion15FusionCallbacksIS1L_NS1S_17LinearCombinationISI_fSI_fLNS_15FloatRoundStyleE2EEES1N_S1R_JEEENS4_5SM1004TMEM4LOAD26SM100_TMEM_LOAD_32dp32b64xENS4_13SM90_TMA_LOADENS15_INS16_ILi2ELi4ELi3EEES19_NSW_INS5_IJS1A_S1P_EEENS5_IJS1P_SC_EEEEEEENS4_39AutoVectorizingCopyWithAssumedAlignmentILi128EEENS4_14SM90_TMA_STOREES27_S29_S29_EEEvvEEEEvNT_6ParamsE --------------------------
	.section	.nv.shared._ZN7cutlass13device_kernelINS_4gemm6kernel13GemmUniversalIN4cute5tupleIJiiiiEEENS1_10collective13CollectiveMmaINS1_35MainloopSm100TmaUmmaWarpSpecializedILi5ELi2ELi2ENS5_IJNS4_1CILi2EEENSA_ILi1EEESC_EEEEENS5_IJNSA_ILi256EEESF_NSA_ILi32EEEEEENS_12float_e5m2_tENS5_IJlSC_lEEESI_SJ_NS4_8TiledMMAINS4_8MMA_AtomIJNS4_10MMA_TraitsINS4_25SM100_MMA_F8F6F4_2x1SM_SSEJSI_SI_fSF_SF_NS4_17integral_constantINS4_4UMMA5MajorELSQ_0EEESR_NSO_INSP_7ScaleInELSS_0EEEST_EEEEEENS4_6LayoutINS5_IJSC_SC_SC_EEENS5_IJNSA_ILi0EEESY_SY_EEEEENS5_IJNS4_10UnderscoreES11_S11_EEEEENS4_18SM100_TMA_2SM_LOADENS4_14ComposedLayoutINS4_7SwizzleILi1ELi4ELi3EEENS4_18smem_ptr_flag_bitsILi8EEENSW_INS5_IJNSA_ILi8EEESG_EEENS5_IJSG_SC_EEEEEEEvNS4_8identityES14_S1E_vS1F_EENS_8epilogue10collective18CollectiveEpilogueINS1H_23Sm100TmaWarpSpecializedILi4ELi2ELi64ELb0ELb0EEEJNS5_IJNSA_ILi128EEESF_SG_EEENS5_IJNSW_IS1M_SC_EENSW_INSA_ILi64EEESC_EEEEESI_SJ_SI_SJ_NS1H_6fusion15FusionCallbacksIS1L_NS1S_17LinearCombinationISI_fSI_fLNS_15FloatRoundStyleE2EEES1N_S1R_JEEENS4_5SM1004TMEM4LOAD26SM100_TMEM_LOAD_32dp32b64xENS4_13SM90_TMA_LOADENS15_INS16_ILi2ELi4ELi3EEES19_NSW_INS5_IJS1A_S1P_EEENS5_IJS1P_SC_EEEEEEENS4_39AutoVectorizingCopyWithAssumedAlignmentILi128EEENS4_14SM90_TMA_STOREES27_S29_S29_EEEvvEEEEvNT_6ParamsE,"aw",@nobits
	.sectionflags	@""
	.align	16
	.zero		1024


//--------------------- .nv.shared.reserved.0     --------------------------
	.section	.nv.shared.reserved.0,"aw",@nobits
	.weak		__nv_reservedSMEM_offset_0_alias
	.size		__nv_reservedSMEM_offset_0_alias, 0, 64
	.other		__nv_reservedSMEM_offset_0_alias,@"STO_CUDA_RESERVED_SHARED STV_DEFAULT"
__nv_reservedSMEM_offset_0_alias:
	.zero		0
.nv.shared.reserved.0:
	.zero		64
	.weak		__nv_reservedSMEM_tcgen05_partition
	.type		__nv_reservedSMEM_tcgen05_partition,@object
	.size		__nv_reservedSMEM_tcgen05_partition,(.L_0 - __nv_reservedSMEM_tcgen05_partition)
__nv_reservedSMEM_tcgen05_partition:
	.zero		32
.L_0:


//--------------------- .nv.global                --------------------------
	.section	.nv.global,"aw",@nobits
.nv.global:
	.type		_ZN39_INTERNAL_7e9c3fcc_4_k_cu_243670a7_98124cute1_E,@object
	.size		_ZN39_INTERNAL_7e9c3fcc_4_k_cu_243670a7_98124cute1_E,(_ZN39_INTERNAL_7e9c3fcc_4_k_cu_243670a7_98124cuda3std3__45__cpo6cbeginE - _ZN39_INTERNAL_7e9c3fcc_4_k_cu_243670a7_98124cute1_E)
_ZN39_INTERNAL_7e9c3fcc_4_k_cu_243670a7_98124cute1_E:
	.zero		1
	.type		_ZN39_INTERNAL_7e9c3fcc_4_k_cu_243670a7_98124cuda3std3__45__cpo6cbeginE,@object
	.size		_ZN39_INTERNAL_7e9c3fcc_4_k_cu_243670a7_98124cuda3std3__45__cpo6cbeginE,(_ZN39_INTERNAL_7e9c3fcc_4_k_cu_243670a7_98124cuda3std3__48in_placeE - _ZN39_INTERNAL_7e9c3fcc_4_k_cu_243670a7_98124cuda3std3__45__cpo6cbeginE)
_ZN39_INTERNAL_7e9c3fcc_4_k_cu_243670a7_98124cuda3std3__45__cpo6cbeginE:
	.zero		1
	.type		_ZN39_INTERNAL_7e9c3fcc_4_k_cu_243670a7_98124cuda3std3__48in_placeE,@object
	.size		_ZN39_INTERNAL_7e9c3fcc_4_k_cu_243670a7_98124cuda3std3__48in_placeE,(_ZN39_INTERNAL_7e9c3fcc_4_k_cu_243670a7_98124cuda3std6ranges3__45__cpo9iter_moveE - _ZN39_INTERNAL_7e9c3fcc_4_k_cu_243670a7_98124cuda3std3__48in_placeE)
_ZN39_INTERNAL_7e9c3fcc_4_k_cu_243670a7_98124cuda3std3__48in_placeE:
	.zero		1
	.type		_ZN39_INTERNAL_7e9c3fcc_4_k_cu_243670a7_98124cuda3std6ranges3__45__cpo9iter_moveE,@object
	.size		_ZN39_INTERNAL_7e9c3fcc_4_k_cu_243670a7_98124cuda3std6ranges3__45__cpo9iter_moveE,(_ZN39_INTERNAL_7e9c3fcc_4_k_cu_243670a7_98124cuda3std3__45__cpo5beginE - _ZN39_INTERNAL_7e9c3fcc_4_k_cu_243670a7_98124cuda3std6ranges3__45__cpo9iter_moveE)
_ZN39_INTERNAL_7e9c3fcc_4_k_cu_243670a7_98124cuda3std6ranges3__45__cpo9iter_moveE:
	.zero		1
	.type		_ZN39_INTERNAL_7e9c3fcc_4_k_cu_243670a7_98124cuda3std3__45__cpo5beginE,@object
	.size		_ZN39_INTERNAL_7e9c3fcc_4_k_cu_243670a7_98124cuda3std3__45__cpo5beginE,(_ZN39_INTERNAL_7e9c3fcc_4_k_cu_243670a7_98124cuda3std3__441_GLOBAL__N__7e9c3fcc_4_k_cu_243670a7_98126ignoreE - _ZN39_INTERNAL_7e9c3fcc_4_k_cu_243670a7_98124cuda3std3__45__cpo5beginE)
_ZN39_INTERNAL_7e9c3fcc_4_k_cu_243670a7_98124cuda3std3__45__cpo5beginE:
	.zero		1
	.type		_ZN39_INTERNAL_7e9c3fcc_4_k_cu_243670a7_98124cuda3std3__441_GLOBAL__N__7e9c3fcc_4_k_cu_243670a7_98126ignoreE,@object
	.size		_ZN39_INTERNAL_7e9c3fcc_4_k_cu_243670a7_98124cuda3std3__441_GLOBAL__N__7e9c3fcc_4_k_cu_243670a7_98126ignoreE,(_ZN39_INTERNAL_7e9c3fcc_4_k_cu_243670a7_98124cute7productE - _ZN39_INTERNAL_7e9c3fcc_4_k_cu_243670a7_98124cuda3std3__441_GLOBAL__N__7e9c3fcc_4_k_cu_243670a7_98126ignoreE)
_ZN39_INTERNAL_7e9c3fcc_4_k_cu_243670a7_98124cuda3std3__441_GLOBAL__N__7e9c3fcc_4_k_cu_243670a7_98126ignoreE:
	.zero		1
	.type		_ZN39_INTERNAL_7e9c3fcc_4_k_cu_243670a7_98124cute7productE,@object
	.size		_ZN39_INTERNAL_7e9c3fcc_4_k_cu_243670a7_98124cute7productE,(_ZN39_INTERNAL_7e9c3fcc_4_k_cu_243670a7_98124cuda3std3__45__cpo3endE - _ZN39_INTERNAL_7e9c3fcc_4_k_cu_243670a7_98124cute7productE)
_ZN39_INTERNAL_7e9c3fcc_4_k_cu_243670a7_98124cute7productE:
	.zero		1
	.type		_ZN39_INTERNAL_7e9c3fcc_4_k_cu_243670a7_98124cuda3std3__45__cpo3endE,@object
	.size		_ZN39_INTERNAL_7e9c3fcc_4_k_cu_243670a7_98124cuda3std3__45__cpo3endE,(_ZN39_INTERNAL_7e9c3fcc_4_k_cu_243670a7_98124cuda3std3__419piecewise_constructE - _ZN39_INTERNAL_7e9c3fcc_4_k_cu_243670a7_98124cuda3std3__45__cpo3endE)
_ZN39_INTERNAL_7e9c3fcc_4_k_cu_243670a7_98124cuda3std3__45__cpo3endE:
	.zero		1
	.type		_ZN39_INTERNAL_7e9c3fcc_4_k_cu_243670a7_98124cuda3std3__419piecewise_constructE,@object
	.size		_ZN39_INTERNAL_7e9c3fcc_4_k_cu_243670a7_98124cuda3std3__419piecewise_constructE,(_ZN39_INTERNAL_7e9c3fcc_4_k_cu_243670a7_98124cuda3std3__45__cpo4cendE - _ZN39_INTERNAL_7e9c3fcc_4_k_cu_243670a7_98124cuda3std3__419piecewise_constructE)
_ZN39_INTERNAL_7e9c3fcc_4_k_cu_243670a7_98124cuda3std3__419piecewise_constructE:
	.zero		1
	.type		_ZN39_INTERNAL_7e9c3fcc_4_k_cu_243670a7_98124cuda3std3__45__cpo4cendE,@object
	.size		_ZN39_INTERNAL_7e9c3fcc_4_k_cu_243670a7_98124cuda3std3__45__cpo4cendE,(_ZN39_INTERNAL_7e9c3fcc_4_k_cu_243670a7_98124cuda3std6ranges3__45__cpo4swapE - _ZN39_INTERNAL_7e9c3fcc_4_k_cu_243670a7_98124cuda3std3__45__cpo4cendE)
_ZN39_INTERNAL_7e9c3fcc_4_k_cu_243670a7_98124cuda3std3__45__cpo4cendE:
	.zero		1
	.type		_ZN39_INTERNAL_7e9c3fcc_4_k_cu_243670a7_98124cuda3std6ranges3__45__cpo4swapE,@object
	.size		_ZN39_INTERNAL_7e9c3fcc_4_k_cu_243670a7_98124cuda3std6ranges3__45__cpo4swapE,(.L_11 - _ZN39_INTERNAL_7e9c3fcc_4_k_cu_243670a7_98124cuda3std6ranges3__45__cpo4swapE)
_ZN39_INTERNAL_7e9c3fcc_4_k_cu_243670a7_98124cuda3std6ranges3__45__cpo4swapE:
	.zero		1
.L_11:


//--------------------- .nv.constant0._ZN7cutlass13device_kernelINS_4gemm6kernel13GemmUniversalIN4cute5tupleIJiiiiEEENS1_10collective13CollectiveMmaINS1_35MainloopSm100TmaUmmaWarpSpecializedILi5ELi2ELi2ENS5_IJNS4_1CILi2EEENSA_ILi1EEESC_EEEEENS5_IJNSA_ILi256EEESF_NSA_ILi32EEEEEENS_12float_e5m2_tENS5_IJlSC_lEEESI_SJ_NS4_8TiledMMAINS4_8MMA_AtomIJNS4_10MMA_TraitsINS4_25SM100_MMA_F8F6F4_2x1SM_SSEJSI_SI_fSF_SF_NS4_17integral_constantINS4_4UMMA5MajorELSQ_0EEESR_NSO_INSP_7ScaleInELSS_0EEEST_EEEEEENS4_6LayoutINS5_IJSC_SC_SC_EEENS5_IJNSA_ILi0EEESY_SY_EEEEENS5_IJNS4_10UnderscoreES11_S11_EEEEENS4_18SM100_TMA_2SM_LOADENS4_14ComposedLayoutINS4_7SwizzleILi1ELi4ELi3EEENS4_18smem_ptr_flag_bitsILi8EEENSW_INS5_IJNSA_ILi8EEESG_EEENS5_IJSG_SC_EEEEEEEvNS4_8identityES14_S1E_vS1F_EENS_8epilogue10collective18CollectiveEpilogueINS1H_23Sm100TmaWarpSpecializedILi4ELi2ELi64ELb0ELb0EEEJNS5_IJNSA_ILi128EEESF_SG_EEENS5_IJNSW_IS1M_SC_EENSW_INSA_ILi64EEESC_EEEEESI_SJ_SI_SJ_NS1H_6fusion15FusionCallbacksIS1L_NS1S_17LinearCombinationISI_fSI_fLNS_15FloatRoundStyleE2EEES1N_S1R_JEEENS4_5SM1004TMEM4LOAD26SM100_TMEM_LOAD_32dp32b64xENS4_13SM90_TMA_LOADENS15_INS16_ILi2ELi4ELi3EEES19_NSW_INS5_IJS1A_S1P_EEENS5_IJS1P_SC_EEEEEEENS4_39AutoVectorizingCopyWithAssumedAlignmentILi128EEENS4_14SM90_TMA_STOREES27_S29_S29_EEEvvEEEEvNT_6ParamsE --------------------------
	.section	.nv.constant0._ZN7cutlass13device_kernelINS_4gemm6kernel13GemmUniversalIN4cute5tupleIJiiiiEEENS1_10collective13CollectiveMmaINS1_35MainloopSm100TmaUmmaWarpSpecializedILi5ELi2ELi2ENS5_IJNS4_1CILi2EEENSA_ILi1EEESC_EEEEENS5_IJNSA_ILi256EEESF_NSA_ILi32EEEEEENS_12float_e5m2_tENS5_IJlSC_lEEESI_SJ_NS4_8TiledMMAINS4_8MMA_AtomIJNS4_10MMA_TraitsINS4_25SM100_MMA_F8F6F4_2x1SM_SSEJSI_SI_fSF_SF_NS4_17integral_constantINS4_4UMMA5MajorELSQ_0EEESR_NSO_INSP_7ScaleInELSS_0EEEST_EEEEEENS4_6LayoutINS5_IJSC_SC_SC_EEENS5_IJNSA_ILi0EEESY_SY_EEEEENS5_IJNS4_10UnderscoreES11_S11_EEEEENS4_18SM100_TMA_2SM_LOADENS4_14ComposedLayoutINS4_7SwizzleILi1ELi4ELi3EEENS4_18smem_ptr_flag_bitsILi8EEENSW_INS5_IJNSA_ILi8EEESG_EEENS5_IJSG_SC_EEEEEEEvNS4_8identityES14_S1E_vS1F_EENS_8epilogue10collective18CollectiveEpilogueINS1H_23Sm100TmaWarpSpecializedILi4ELi2ELi64ELb0ELb0EEEJNS5_IJNSA_ILi128EEESF_SG_EEENS5_IJNSW_IS1M_SC_EENSW_INSA_ILi64EEESC_EEEEESI_SJ_SI_SJ_NS1H_6fusion15FusionCallbacksIS1L_NS1S_17LinearCombinationISI_fSI_fLNS_15FloatRoundStyleE2EEES1N_S1R_JEEENS4_5SM1004TMEM4LOAD26SM100_TMEM_LOAD_32dp32b64xENS4_13SM90_TMA_LOADENS15_INS16_ILi2ELi4ELi3EEES19_NSW_INS5_IJS1A_S1P_EEENS5_IJS1P_SC_EEEEEEENS4_39AutoVectorizingCopyWithAssumedAlignmentILi128EEENS4_14SM90_TMA_STOREES27_S29_S29_EEEvvEEEEvNT_6ParamsE,"a",@progbits
	.sectionflags	@""
	.align	4
.nv.constant0._ZN7cutlass13device_kernelINS_4gemm6kernel13GemmUniversalIN4cute5tupleIJiiiiEEENS1_10collective13CollectiveMmaINS1_35MainloopSm100TmaUmmaWarpSpecializedILi5ELi2ELi2ENS5_IJNS4_1CILi2EEENSA_ILi1EEESC_EEEEENS5_IJNSA_ILi256EEESF_NSA_ILi32EEEEEENS_12float_e5m2_tENS5_IJlSC_lEEESI_SJ_NS4_8TiledMMAINS4_8MMA_AtomIJNS4_10MMA_TraitsINS4_25SM100_MMA_F8F6F4_2x1SM_SSEJSI_SI_fSF_SF_NS4_17integral_constantINS4_4UMMA5MajorELSQ_0EEESR_NSO_INSP_7ScaleInELSS_0EEEST_EEEEEENS4_6LayoutINS5_IJSC_SC_SC_EEENS5_IJNSA_ILi0EEESY_SY_EEEEENS5_IJNS4_10UnderscoreES11_S11_EEEEENS4_18SM100_TMA_2SM_LOADENS4_14ComposedLayoutINS4_7SwizzleILi1ELi4ELi3EEENS4_18smem_ptr_flag_bitsILi8EEENSW_INS5_IJNSA_ILi8EEESG_EEENS5_IJSG_SC_EEEEEEEvNS4_8identityES14_S1E_vS1F_EENS_8epilogue10collective18CollectiveEpilogueINS1H_23Sm100TmaWarpSpecializedILi4ELi2ELi64ELb0ELb0EEEJNS5_IJNSA_ILi128EEESF_SG_EEENS5_IJNSW_IS1M_SC_EENSW_INSA_ILi64EEESC_EEEEESI_SJ_SI_SJ_NS1H_6fusion15FusionCallbacksIS1L_NS1S_17LinearCombinationISI_fSI_fLNS_15FloatRoundStyleE2EEES1N_S1R_JEEENS4_5SM1004TMEM4LOAD26SM100_TMEM_LOAD_32dp32b64xENS4_13SM90_TMA_LOADENS15_INS16_ILi2ELi4ELi3EEES19_NSW_INS5_IJS1A_S1P_EEENS5_IJS1P_SC_EEEEEEENS4_39AutoVectorizingCopyWithAssumedAlignmentILi128EEENS4_14SM90_TMA_STOREES27_S29_S29_EEEvvEEEEvNT_6ParamsE:
	.zero		2944


//--------------------- SYMBOLS --------------------------

	.type		.nv.reservedSmem.offset0,@object
	.size		.nv.reservedSmem.offset0,0x4
	.type		.nv.reservedSmem.cap,@object
	.size		.nv.reservedSmem.cap,0x4
	.type		__assertfail,@function
